//
// Generated by NVIDIA NVVM Compiler
//
// Compiler Build ID: CL-36424714
// Cuda compilation tools, release 13.0, V13.0.88
// Based on NVVM 20.0.0
//

.version 9.0
.target sm_100
.address_size 64

	// .globl	_Z12matmul_naivePKfS0_Pfiii
// _ZZ12matmul_tiledPKfS0_PfiiiE8A_shared has been demoted
// _ZZ12matmul_tiledPKfS0_PfiiiE8B_shared has been demoted
// _ZZ22matmul_double_bufferedPKfS0_PfiiiE8A_shared has been demoted
// _ZZ22matmul_double_bufferedPKfS0_PfiiiE8B_shared has been demoted

.visible .entry _Z12matmul_naivePKfS0_Pfiii(
	.param .u64 .ptr .align 1 _Z12matmul_naivePKfS0_Pfiii_param_0,
	.param .u64 .ptr .align 1 _Z12matmul_naivePKfS0_Pfiii_param_1,
	.param .u64 .ptr .align 1 _Z12matmul_naivePKfS0_Pfiii_param_2,
	.param .u32 _Z12matmul_naivePKfS0_Pfiii_param_3,
	.param .u32 _Z12matmul_naivePKfS0_Pfiii_param_4,
	.param .u32 _Z12matmul_naivePKfS0_Pfiii_param_5
)
{
	.reg .pred 	%p<13>;
	.reg .b32 	%r<41>;
	.reg .b32 	%f<68>;
	.reg .b64 	%rd<53>;

	ld.param.u64 	%rd7, [_Z12matmul_naivePKfS0_Pfiii_param_0];
	ld.param.u64 	%rd8, [_Z12matmul_naivePKfS0_Pfiii_param_1];
	ld.param.u64 	%rd6, [_Z12matmul_naivePKfS0_Pfiii_param_2];
	ld.param.u32 	%r20, [_Z12matmul_naivePKfS0_Pfiii_param_3];
	ld.param.u32 	%r18, [_Z12matmul_naivePKfS0_Pfiii_param_4];
	ld.param.u32 	%r19, [_Z12matmul_naivePKfS0_Pfiii_param_5];
	cvta.to.global.u64 	%rd1, %rd8;
	cvta.to.global.u64 	%rd2, %rd7;
	mov.u32 	%r21, %ctaid.y;
	mov.u32 	%r22, %ntid.y;
	mov.u32 	%r23, %tid.y;
	mad.lo.s32 	%r1, %r21, %r22, %r23;
	mov.u32 	%r24, %ctaid.x;
	mov.u32 	%r25, %ntid.x;
	mov.u32 	%r26, %tid.x;
	mad.lo.s32 	%r2, %r24, %r25, %r26;
	setp.ge.s32 	%p1, %r1, %r20;
	setp.ge.s32 	%p2, %r2, %r19;
	or.pred  	%p3, %p1, %p2;
	@%p3 bra 	$L__BB0_14;
	setp.lt.s32 	%p4, %r18, 1;
	mov.f32 	%f67, 0f00000000;
	@%p4 bra 	$L__BB0_13;
	mul.lo.s32 	%r3, %r18, %r1;
	and.b32  	%r4, %r18, 7;
	setp.lt.u32 	%p5, %r18, 8;
	mov.f32 	%f67, 0f00000000;
	mov.b32 	%r39, 0;
	@%p5 bra 	$L__BB0_5;
	and.b32  	%r39, %r18, 2147483640;
	neg.s32 	%r37, %r39;
	shl.b32 	%r7, %r19, 3;
	mul.wide.u32 	%rd9, %r3, 4;
	add.s64 	%rd10, %rd9, %rd2;
	add.s64 	%rd52, %rd10, 16;
	mov.f32 	%f67, 0f00000000;
	mul.wide.s32 	%rd13, %r19, 4;
	mov.u32 	%r36, %r2;
$L__BB0_4:
	.pragma "nounroll";
	ld.global.nc.f32 	%f17, [%rd52+-16];
	mul.wide.s32 	%rd11, %r36, 4;
	add.s64 	%rd12, %rd1, %rd11;
	ld.global.nc.f32 	%f18, [%rd12];
	fma.rn.f32 	%f19, %f17, %f18, %f67;
	ld.global.nc.f32 	%f20, [%rd52+-12];
	add.s64 	%rd14, %rd12, %rd13;
	ld.global.nc.f32 	%f21, [%rd14];
	fma.rn.f32 	%f22, %f20, %f21, %f19;
	ld.global.nc.f32 	%f23, [%rd52+-8];
	add.s64 	%rd15, %rd14, %rd13;
	ld.global.nc.f32 	%f24, [%rd15];
	fma.rn.f32 	%f25, %f23, %f24, %f22;
	ld.global.nc.f32 	%f26, [%rd52+-4];
	add.s64 	%rd16, %rd15, %rd13;
	ld.global.nc.f32 	%f27, [%rd16];
	fma.rn.f32 	%f28, %f26, %f27, %f25;
	ld.global.nc.f32 	%f29, [%rd52];
	add.s64 	%rd17, %rd16, %rd13;
	ld.global.nc.f32 	%f30, [%rd17];
	fma.rn.f32 	%f31, %f29, %f30, %f28;
	ld.global.nc.f32 	%f32, [%rd52+4];
	add.s64 	%rd18, %rd17, %rd13;
	ld.global.nc.f32 	%f33, [%rd18];
	fma.rn.f32 	%f34, %f32, %f33, %f31;
	ld.global.nc.f32 	%f35, [%rd52+8];
	add.s64 	%rd19, %rd18, %rd13;
	ld.global.nc.f32 	%f36, [%rd19];
	fma.rn.f32 	%f37, %f35, %f36, %f34;
	ld.global.nc.f32 	%f38, [%rd52+12];
	add.s64 	%rd20, %rd19, %rd13;
	ld.global.nc.f32 	%f39, [%rd20];
	fma.rn.f32 	%f67, %f38, %f39, %f37;
	add.s32 	%r37, %r37, 8;
	add.s32 	%r36, %r36, %r7;
	add.s64 	%rd52, %rd52, 32;
	setp.ne.s32 	%p6, %r37, 0;
	@%p6 bra 	$L__BB0_4;
$L__BB0_5:
	setp.eq.s32 	%p7, %r4, 0;
	@%p7 bra 	$L__BB0_13;
	and.b32  	%r13, %r18, 3;
	setp.lt.u32 	%p8, %r4, 4;
	@%p8 bra 	$L__BB0_8;
	add.s32 	%r28, %r39, %r3;
	mul.wide.u32 	%rd21, %r28, 4;
	add.s64 	%rd22, %rd2, %rd21;
	ld.global.nc.f32 	%f41, [%rd22];
	mad.lo.s32 	%r29, %r39, %r19, %r2;
	mul.wide.s32 	%rd23, %r29, 4;
	add.s64 	%rd24, %rd1, %rd23;
	ld.global.nc.f32 	%f42, [%rd24];
	fma.rn.f32 	%f43, %f41, %f42, %f67;
	cvt.u64.u32 	%rd25, %r3;
	cvt.u64.u32 	%rd26, %r39;
	add.s64 	%rd27, %rd26, %rd25;
	shl.b64 	%rd28, %rd27, 2;
	add.s64 	%rd29, %rd2, %rd28;
	ld.global.nc.f32 	%f44, [%rd29+4];
	mul.wide.s32 	%rd30, %r19, 4;
	add.s64 	%rd31, %rd24, %rd30;
	ld.global.nc.f32 	%f45, [%rd31];
	fma.rn.f32 	%f46, %f44, %f45, %f43;
	ld.global.nc.f32 	%f47, [%rd29+8];
	add.s64 	%rd32, %rd31, %rd30;
	ld.global.nc.f32 	%f48, [%rd32];
	fma.rn.f32 	%f49, %f47, %f48, %f46;
	ld.global.nc.f32 	%f50, [%rd29+12];
	add.s64 	%rd33, %rd32, %rd30;
	ld.global.nc.f32 	%f51, [%rd33];
	fma.rn.f32 	%f67, %f50, %f51, %f49;
	add.s32 	%r39, %r39, 4;
$L__BB0_8:
	setp.eq.s32 	%p9, %r13, 0;
	@%p9 bra 	$L__BB0_13;
	setp.eq.s32 	%p10, %r13, 1;
	@%p10 bra 	$L__BB0_11;
	add.s32 	%r30, %r39, %r3;
	mul.wide.u32 	%rd34, %r30, 4;
	add.s64 	%rd35, %rd2, %rd34;
	ld.global.nc.f32 	%f53, [%rd35];
	mad.lo.s32 	%r31, %r39, %r19, %r2;
	mul.wide.s32 	%rd36, %r31, 4;
	add.s64 	%rd37, %rd1, %rd36;
	ld.global.nc.f32 	%f54, [%rd37];
	fma.rn.f32 	%f55, %f53, %f54, %f67;
	cvt.u64.u32 	%rd38, %r3;
	cvt.u64.u32 	%rd39, %r39;
	add.s64 	%rd40, %rd39, %rd38;
	shl.b64 	%rd41, %rd40, 2;
	add.s64 	%rd42, %rd2, %rd41;
	ld.global.nc.f32 	%f56, [%rd42+4];
	mul.wide.s32 	%rd43, %r19, 4;
	add.s64 	%rd44, %rd37, %rd43;
	ld.global.nc.f32 	%f57, [%rd44];
	fma.rn.f32 	%f67, %f56, %f57, %f55;
	add.s32 	%r39, %r39, 2;
$L__BB0_11:
	and.b32  	%r32, %r18, 1;
	setp.eq.b32 	%p11, %r32, 1;
	not.pred 	%p12, %p11;
	@%p12 bra 	$L__BB0_13;
	add.s32 	%r33, %r39, %r3;
	mul.wide.u32 	%rd45, %r33, 4;
	add.s64 	%rd46, %rd2, %rd45;
	ld.global.nc.f32 	%f58, [%rd46];
	mad.lo.s32 	%r34, %r39, %r19, %r2;
	mul.wide.s32 	%rd47, %r34, 4;
	add.s64 	%rd48, %rd1, %rd47;
	ld.global.nc.f32 	%f59, [%rd48];
	fma.rn.f32 	%f67, %f58, %f59, %f67;
$L__BB0_13:
	mad.lo.s32 	%r35, %r19, %r1, %r2;
	cvta.to.global.u64 	%rd49, %rd6;
	mul.wide.s32 	%rd50, %r35, 4;
	add.s64 	%rd51, %rd49, %rd50;
	st.global.f32 	[%rd51], %f67;
$L__BB0_14:
	ret;

}
	// .globl	_Z12matmul_tiledPKfS0_Pfiii
.visible .entry _Z12matmul_tiledPKfS0_Pfiii(
	.param .u64 .ptr .align 1 _Z12matmul_tiledPKfS0_Pfiii_param_0,
	.param .u64 .ptr .align 1 _Z12matmul_tiledPKfS0_Pfiii_param_1,
	.param .u64 .ptr .align 1 _Z12matmul_tiledPKfS0_Pfiii_param_2,
	.param .u32 _Z12matmul_tiledPKfS0_Pfiii_param_3,
	.param .u32 _Z12matmul_tiledPKfS0_Pfiii_param_4,
	.param .u32 _Z12matmul_tiledPKfS0_Pfiii_param_5
)
{
	.reg .pred 	%p<39>;
	.reg .b32 	%r<101>;
	.reg .b32 	%f<321>;
	.reg .b64 	%rd<32>;
	// demoted variable
	.shared .align 4 .b8 _ZZ12matmul_tiledPKfS0_PfiiiE8A_shared[4096];
	// demoted variable
	.shared .align 4 .b8 _ZZ12matmul_tiledPKfS0_PfiiiE8B_shared[4096];
	ld.param.u64 	%rd5, [_Z12matmul_tiledPKfS0_Pfiii_param_0];
	ld.param.u64 	%rd6, [_Z12matmul_tiledPKfS0_Pfiii_param_1];
	ld.param.u32 	%r44, [_Z12matmul_tiledPKfS0_Pfiii_param_3];
	ld.param.u32 	%r45, [_Z12matmul_tiledPKfS0_Pfiii_param_4];
	ld.param.u32 	%r46, [_Z12matmul_tiledPKfS0_Pfiii_param_5];
	cvta.to.global.u64 	%rd1, %rd5;
	cvta.to.global.u64 	%rd2, %rd6;
	mov.u32 	%r90, %tid.x;
	mov.u32 	%r2, %tid.y;
	mov.u32 	%r47, %ctaid.x;
	mov.u32 	%r48, %ctaid.y;
	shl.b32 	%r49, %r48, 5;
	add.s32 	%r3, %r49, %r2;
	shl.b32 	%r4, %r47, 5;
	add.s32 	%r5, %r4, %r90;
	setp.lt.s32 	%p1, %r45, 1;
	mov.f32 	%f311, 0f00000000;
	mov.f32 	%f312, %f311;
	mov.f32 	%f313, %f311;
	mov.f32 	%f314, %f311;
	@%p1 bra 	$L__BB1_25;
	add.s32 	%r50, %r45, 31;
	shr.u32 	%r51, %r50, 5;
	shl.b32 	%r52, %r90, 2;
	mov.u32 	%r53, _ZZ12matmul_tiledPKfS0_PfiiiE8A_shared;
	add.s32 	%r54, %r53, %r52;
	mov.u32 	%r55, _ZZ12matmul_tiledPKfS0_PfiiiE8B_shared;
	add.s32 	%r6, %r55, %r52;
	shl.b32 	%r56, %r2, 7;
	add.s32 	%r7, %r54, %r56;
	mul.lo.s32 	%r57, %r3, %r45;
	shl.b32 	%r58, %r45, 3;
	add.s32 	%r59, %r57, %r58;
	shl.b32 	%r60, %r45, 4;
	add.s32 	%r61, %r60, %r57;
	add.s32 	%r62, %r61, %r58;
	add.s32 	%r8, %r6, %r56;
	neg.s32 	%r100, %r51;
	add.s32 	%r99, %r2, 16;
	add.s32 	%r63, %r2, 24;
	mad.lo.s32 	%r64, %r46, %r63, %r90;
	add.s32 	%r98, %r64, %r4;
	mad.lo.s32 	%r65, %r46, %r99, %r90;
	add.s32 	%r97, %r65, %r4;
	mad.lo.s32 	%r66, %r2, %r46, %r90;
	add.s32 	%r96, %r66, %r4;
	add.s32 	%r67, %r2, 8;
	mad.lo.s32 	%r68, %r46, %r67, %r90;
	add.s32 	%r95, %r68, %r4;
	add.s32 	%r94, %r90, %r62;
	add.s32 	%r93, %r90, %r61;
	add.s32 	%r92, %r90, %r59;
	add.s32 	%r91, %r90, %r57;
	mov.f32 	%f311, 0f00000000;
$L__BB1_2:
	setp.lt.s32 	%p2, %r3, %r44;
	setp.lt.s32 	%p3, %r90, %r45;
	and.pred  	%p4, %p2, %p3;
	mov.f32 	%f319, 0f00000000;
	@%p4 bra 	$L__BB1_3;
	bra.uni 	$L__BB1_4;
$L__BB1_3:
	mul.wide.u32 	%rd7, %r91, 4;
	add.s64 	%rd8, %rd1, %rd7;
	ld.global.nc.f32 	%f319, [%rd8];
$L__BB1_4:
	add.s32 	%r69, %r3, 8;
	setp.lt.s32 	%p6, %r69, %r44;
	st.shared.f32 	[%r7], %f319;
	and.pred  	%p7, %p6, %p3;
	@%p7 bra 	$L__BB1_6;
	mov.b32 	%r70, 0;
	st.shared.u32 	[%r7+1024], %r70;
	bra.uni 	$L__BB1_7;
$L__BB1_6:
	mul.wide.u32 	%rd9, %r92, 4;
	add.s64 	%rd10, %rd1, %rd9;
	ld.global.nc.f32 	%f20, [%rd10];
	st.shared.f32 	[%r7+1024], %f20;
$L__BB1_7:
	add.s32 	%r71, %r3, 16;
	setp.lt.s32 	%p9, %r71, %r44;
	and.pred  	%p10, %p9, %p3;
	@%p10 bra 	$L__BB1_9;
	mov.b32 	%r72, 0;
	st.shared.u32 	[%r7+2048], %r72;
	bra.uni 	$L__BB1_10;
$L__BB1_9:
	mul.wide.u32 	%rd11, %r93, 4;
	add.s64 	%rd12, %rd1, %rd11;
	ld.global.nc.f32 	%f21, [%rd12];
	st.shared.f32 	[%r7+2048], %f21;
$L__BB1_10:
	add.s32 	%r73, %r3, 24;
	setp.lt.s32 	%p12, %r73, %r44;
	and.pred  	%p13, %p12, %p3;
	@%p13 bra 	$L__BB1_12;
	mov.b32 	%r74, 0;
	st.shared.u32 	[%r7+3072], %r74;
	bra.uni 	$L__BB1_13;
$L__BB1_12:
	mul.wide.u32 	%rd13, %r94, 4;
	add.s64 	%rd14, %rd1, %rd13;
	ld.global.nc.f32 	%f22, [%rd14];
	st.shared.f32 	[%r7+3072], %f22;
$L__BB1_13:
	setp.ge.s32 	%p14, %r5, %r46;
	add.s32 	%r75, %r99, -16;
	setp.ge.s32 	%p15, %r75, %r45;
	mov.f32 	%f320, 0f00000000;
	or.pred  	%p16, %p15, %p14;
	@%p16 bra 	$L__BB1_15;
	mul.wide.s32 	%rd15, %r96, 4;
	add.s64 	%rd16, %rd2, %rd15;
	ld.global.nc.f32 	%f320, [%rd16];
$L__BB1_15:
	setp.lt.s32 	%p17, %r5, %r46;
	st.shared.f32 	[%r8], %f320;
	add.s32 	%r76, %r99, -8;
	setp.lt.s32 	%p18, %r76, %r45;
	and.pred  	%p19, %p18, %p17;
	@%p19 bra 	$L__BB1_17;
	mov.b32 	%r77, 0;
	st.shared.u32 	[%r8+1024], %r77;
	bra.uni 	$L__BB1_18;
$L__BB1_17:
	mul.wide.s32 	%rd17, %r95, 4;
	add.s64 	%rd18, %rd2, %rd17;
	ld.global.nc.f32 	%f24, [%rd18];
	st.shared.f32 	[%r8+1024], %f24;
$L__BB1_18:
	setp.lt.s32 	%p21, %r99, %r45;
	and.pred  	%p22, %p21, %p17;
	@%p22 bra 	$L__BB1_20;
	mov.b32 	%r78, 0;
	st.shared.u32 	[%r8+2048], %r78;
	bra.uni 	$L__BB1_21;
$L__BB1_20:
	mul.wide.s32 	%rd19, %r97, 4;
	add.s64 	%rd20, %rd2, %rd19;
	ld.global.nc.f32 	%f25, [%rd20];
	st.shared.f32 	[%r8+2048], %f25;
$L__BB1_21:
	add.s32 	%r79, %r99, 8;
	setp.lt.s32 	%p24, %r79, %r45;
	and.pred  	%p25, %p24, %p17;
	@%p25 bra 	$L__BB1_23;
	mov.b32 	%r80, 0;
	st.shared.u32 	[%r8+3072], %r80;
	bra.uni 	$L__BB1_24;
$L__BB1_23:
	mul.wide.s32 	%rd21, %r98, 4;
	add.s64 	%rd22, %rd2, %rd21;
	ld.global.nc.f32 	%f26, [%rd22];
	st.shared.f32 	[%r8+3072], %f26;
$L__BB1_24:
	bar.sync 	0;
	ld.shared.f32 	%f27, [%r6];
	shl.b32 	%r82, %r2, 7;
	mov.u32 	%r83, _ZZ12matmul_tiledPKfS0_PfiiiE8A_shared;
	add.s32 	%r84, %r83, %r82;
	ld.shared.f32 	%f28, [%r84];
	fma.rn.f32 	%f29, %f27, %f28, %f314;
	ld.shared.f32 	%f30, [%r84+1024];
	fma.rn.f32 	%f31, %f27, %f30, %f313;
	ld.shared.f32 	%f32, [%r84+2048];
	fma.rn.f32 	%f33, %f27, %f32, %f312;
	ld.shared.f32 	%f34, [%r84+3072];
	fma.rn.f32 	%f35, %f27, %f34, %f311;
	ld.shared.f32 	%f36, [%r6+128];
	ld.shared.f32 	%f37, [%r84+4];
	fma.rn.f32 	%f38, %f36, %f37, %f29;
	ld.shared.f32 	%f39, [%r84+1028];
	fma.rn.f32 	%f40, %f36, %f39, %f31;
	ld.shared.f32 	%f41, [%r84+2052];
	fma.rn.f32 	%f42, %f36, %f41, %f33;
	ld.shared.f32 	%f43, [%r84+3076];
	fma.rn.f32 	%f44, %f36, %f43, %f35;
	ld.shared.f32 	%f45, [%r6+256];
	ld.shared.f32 	%f46, [%r84+8];
	fma.rn.f32 	%f47, %f45, %f46, %f38;
	ld.shared.f32 	%f48, [%r84+1032];
	fma.rn.f32 	%f49, %f45, %f48, %f40;
	ld.shared.f32 	%f50, [%r84+2056];
	fma.rn.f32 	%f51, %f45, %f50, %f42;
	ld.shared.f32 	%f52, [%r84+3080];
	fma.rn.f32 	%f53, %f45, %f52, %f44;
	ld.shared.f32 	%f54, [%r6+384];
	ld.shared.f32 	%f55, [%r84+12];
	fma.rn.f32 	%f56, %f54, %f55, %f47;
	ld.shared.f32 	%f57, [%r84+1036];
	fma.rn.f32 	%f58, %f54, %f57, %f49;
	ld.shared.f32 	%f59, [%r84+2060];
	fma.rn.f32 	%f60, %f54, %f59, %f51;
	ld.shared.f32 	%f61, [%r84+3084];
	fma.rn.f32 	%f62, %f54, %f61, %f53;
	ld.shared.f32 	%f63, [%r6+512];
	ld.shared.f32 	%f64, [%r84+16];
	fma.rn.f32 	%f65, %f63, %f64, %f56;
	ld.shared.f32 	%f66, [%r84+1040];
	fma.rn.f32 	%f67, %f63, %f66, %f58;
	ld.shared.f32 	%f68, [%r84+2064];
	fma.rn.f32 	%f69, %f63, %f68, %f60;
	ld.shared.f32 	%f70, [%r84+3088];
	fma.rn.f32 	%f71, %f63, %f70, %f62;
	ld.shared.f32 	%f72, [%r6+640];
	ld.shared.f32 	%f73, [%r84+20];
	fma.rn.f32 	%f74, %f72, %f73, %f65;
	ld.shared.f32 	%f75, [%r84+1044];
	fma.rn.f32 	%f76, %f72, %f75, %f67;
	ld.shared.f32 	%f77, [%r84+2068];
	fma.rn.f32 	%f78, %f72, %f77, %f69;
	ld.shared.f32 	%f79, [%r84+3092];
	fma.rn.f32 	%f80, %f72, %f79, %f71;
	ld.shared.f32 	%f81, [%r6+768];
	ld.shared.f32 	%f82, [%r84+24];
	fma.rn.f32 	%f83, %f81, %f82, %f74;
	ld.shared.f32 	%f84, [%r84+1048];
	fma.rn.f32 	%f85, %f81, %f84, %f76;
	ld.shared.f32 	%f86, [%r84+2072];
	fma.rn.f32 	%f87, %f81, %f86, %f78;
	ld.shared.f32 	%f88, [%r84+3096];
	fma.rn.f32 	%f89, %f81, %f88, %f80;
	ld.shared.f32 	%f90, [%r6+896];
	ld.shared.f32 	%f91, [%r84+28];
	fma.rn.f32 	%f92, %f90, %f91, %f83;
	ld.shared.f32 	%f93, [%r84+1052];
	fma.rn.f32 	%f94, %f90, %f93, %f85;
	ld.shared.f32 	%f95, [%r84+2076];
	fma.rn.f32 	%f96, %f90, %f95, %f87;
	ld.shared.f32 	%f97, [%r84+3100];
	fma.rn.f32 	%f98, %f90, %f97, %f89;
	ld.shared.f32 	%f99, [%r6+1024];
	ld.shared.f32 	%f100, [%r84+32];
	fma.rn.f32 	%f101, %f99, %f100, %f92;
	ld.shared.f32 	%f102, [%r84+1056];
	fma.rn.f32 	%f103, %f99, %f102, %f94;
	ld.shared.f32 	%f104, [%r84+2080];
	fma.rn.f32 	%f105, %f99, %f104, %f96;
	ld.shared.f32 	%f106, [%r84+3104];
	fma.rn.f32 	%f107, %f99, %f106, %f98;
	ld.shared.f32 	%f108, [%r6+1152];
	ld.shared.f32 	%f109, [%r84+36];
	fma.rn.f32 	%f110, %f108, %f109, %f101;
	ld.shared.f32 	%f111, [%r84+1060];
	fma.rn.f32 	%f112, %f108, %f111, %f103;
	ld.shared.f32 	%f113, [%r84+2084];
	fma.rn.f32 	%f114, %f108, %f113, %f105;
	ld.shared.f32 	%f115, [%r84+3108];
	fma.rn.f32 	%f116, %f108, %f115, %f107;
	ld.shared.f32 	%f117, [%r6+1280];
	ld.shared.f32 	%f118, [%r84+40];
	fma.rn.f32 	%f119, %f117, %f118, %f110;
	ld.shared.f32 	%f120, [%r84+1064];
	fma.rn.f32 	%f121, %f117, %f120, %f112;
	ld.shared.f32 	%f122, [%r84+2088];
	fma.rn.f32 	%f123, %f117, %f122, %f114;
	ld.shared.f32 	%f124, [%r84+3112];
	fma.rn.f32 	%f125, %f117, %f124, %f116;
	ld.shared.f32 	%f126, [%r6+1408];
	ld.shared.f32 	%f127, [%r84+44];
	fma.rn.f32 	%f128, %f126, %f127, %f119;
	ld.shared.f32 	%f129, [%r84+1068];
	fma.rn.f32 	%f130, %f126, %f129, %f121;
	ld.shared.f32 	%f131, [%r84+2092];
	fma.rn.f32 	%f132, %f126, %f131, %f123;
	ld.shared.f32 	%f133, [%r84+3116];
	fma.rn.f32 	%f134, %f126, %f133, %f125;
	ld.shared.f32 	%f135, [%r6+1536];
	ld.shared.f32 	%f136, [%r84+48];
	fma.rn.f32 	%f137, %f135, %f136, %f128;
	ld.shared.f32 	%f138, [%r84+1072];
	fma.rn.f32 	%f139, %f135, %f138, %f130;
	ld.shared.f32 	%f140, [%r84+2096];
	fma.rn.f32 	%f141, %f135, %f140, %f132;
	ld.shared.f32 	%f142, [%r84+3120];
	fma.rn.f32 	%f143, %f135, %f142, %f134;
	ld.shared.f32 	%f144, [%r6+1664];
	ld.shared.f32 	%f145, [%r84+52];
	fma.rn.f32 	%f146, %f144, %f145, %f137;
	ld.shared.f32 	%f147, [%r84+1076];
	fma.rn.f32 	%f148, %f144, %f147, %f139;
	ld.shared.f32 	%f149, [%r84+2100];
	fma.rn.f32 	%f150, %f144, %f149, %f141;
	ld.shared.f32 	%f151, [%r84+3124];
	fma.rn.f32 	%f152, %f144, %f151, %f143;
	ld.shared.f32 	%f153, [%r6+1792];
	ld.shared.f32 	%f154, [%r84+56];
	fma.rn.f32 	%f155, %f153, %f154, %f146;
	ld.shared.f32 	%f156, [%r84+1080];
	fma.rn.f32 	%f157, %f153, %f156, %f148;
	ld.shared.f32 	%f158, [%r84+2104];
	fma.rn.f32 	%f159, %f153, %f158, %f150;
	ld.shared.f32 	%f160, [%r84+3128];
	fma.rn.f32 	%f161, %f153, %f160, %f152;
	ld.shared.f32 	%f162, [%r6+1920];
	ld.shared.f32 	%f163, [%r84+60];
	fma.rn.f32 	%f164, %f162, %f163, %f155;
	ld.shared.f32 	%f165, [%r84+1084];
	fma.rn.f32 	%f166, %f162, %f165, %f157;
	ld.shared.f32 	%f167, [%r84+2108];
	fma.rn.f32 	%f168, %f162, %f167, %f159;
	ld.shared.f32 	%f169, [%r84+3132];
	fma.rn.f32 	%f170, %f162, %f169, %f161;
	ld.shared.f32 	%f171, [%r6+2048];
	ld.shared.f32 	%f172, [%r84+64];
	fma.rn.f32 	%f173, %f171, %f172, %f164;
	ld.shared.f32 	%f174, [%r84+1088];
	fma.rn.f32 	%f175, %f171, %f174, %f166;
	ld.shared.f32 	%f176, [%r84+2112];
	fma.rn.f32 	%f177, %f171, %f176, %f168;
	ld.shared.f32 	%f178, [%r84+3136];
	fma.rn.f32 	%f179, %f171, %f178, %f170;
	ld.shared.f32 	%f180, [%r6+2176];
	ld.shared.f32 	%f181, [%r84+68];
	fma.rn.f32 	%f182, %f180, %f181, %f173;
	ld.shared.f32 	%f183, [%r84+1092];
	fma.rn.f32 	%f184, %f180, %f183, %f175;
	ld.shared.f32 	%f185, [%r84+2116];
	fma.rn.f32 	%f186, %f180, %f185, %f177;
	ld.shared.f32 	%f187, [%r84+3140];
	fma.rn.f32 	%f188, %f180, %f187, %f179;
	ld.shared.f32 	%f189, [%r6+2304];
	ld.shared.f32 	%f190, [%r84+72];
	fma.rn.f32 	%f191, %f189, %f190, %f182;
	ld.shared.f32 	%f192, [%r84+1096];
	fma.rn.f32 	%f193, %f189, %f192, %f184;
	ld.shared.f32 	%f194, [%r84+2120];
	fma.rn.f32 	%f195, %f189, %f194, %f186;
	ld.shared.f32 	%f196, [%r84+3144];
	fma.rn.f32 	%f197, %f189, %f196, %f188;
	ld.shared.f32 	%f198, [%r6+2432];
	ld.shared.f32 	%f199, [%r84+76];
	fma.rn.f32 	%f200, %f198, %f199, %f191;
	ld.shared.f32 	%f201, [%r84+1100];
	fma.rn.f32 	%f202, %f198, %f201, %f193;
	ld.shared.f32 	%f203, [%r84+2124];
	fma.rn.f32 	%f204, %f198, %f203, %f195;
	ld.shared.f32 	%f205, [%r84+3148];
	fma.rn.f32 	%f206, %f198, %f205, %f197;
	ld.shared.f32 	%f207, [%r6+2560];
	ld.shared.f32 	%f208, [%r84+80];
	fma.rn.f32 	%f209, %f207, %f208, %f200;
	ld.shared.f32 	%f210, [%r84+1104];
	fma.rn.f32 	%f211, %f207, %f210, %f202;
	ld.shared.f32 	%f212, [%r84+2128];
	fma.rn.f32 	%f213, %f207, %f212, %f204;
	ld.shared.f32 	%f214, [%r84+3152];
	fma.rn.f32 	%f215, %f207, %f214, %f206;
	ld.shared.f32 	%f216, [%r6+2688];
	ld.shared.f32 	%f217, [%r84+84];
	fma.rn.f32 	%f218, %f216, %f217, %f209;
	ld.shared.f32 	%f219, [%r84+1108];
	fma.rn.f32 	%f220, %f216, %f219, %f211;
	ld.shared.f32 	%f221, [%r84+2132];
	fma.rn.f32 	%f222, %f216, %f221, %f213;
	ld.shared.f32 	%f223, [%r84+3156];
	fma.rn.f32 	%f224, %f216, %f223, %f215;
	ld.shared.f32 	%f225, [%r6+2816];
	ld.shared.f32 	%f226, [%r84+88];
	fma.rn.f32 	%f227, %f225, %f226, %f218;
	ld.shared.f32 	%f228, [%r84+1112];
	fma.rn.f32 	%f229, %f225, %f228, %f220;
	ld.shared.f32 	%f230, [%r84+2136];
	fma.rn.f32 	%f231, %f225, %f230, %f222;
	ld.shared.f32 	%f232, [%r84+3160];
	fma.rn.f32 	%f233, %f225, %f232, %f224;
	ld.shared.f32 	%f234, [%r6+2944];
	ld.shared.f32 	%f235, [%r84+92];
	fma.rn.f32 	%f236, %f234, %f235, %f227;
	ld.shared.f32 	%f237, [%r84+1116];
	fma.rn.f32 	%f238, %f234, %f237, %f229;
	ld.shared.f32 	%f239, [%r84+2140];
	fma.rn.f32 	%f240, %f234, %f239, %f231;
	ld.shared.f32 	%f241, [%r84+3164];
	fma.rn.f32 	%f242, %f234, %f241, %f233;
	ld.shared.f32 	%f243, [%r6+3072];
	ld.shared.f32 	%f244, [%r84+96];
	fma.rn.f32 	%f245, %f243, %f244, %f236;
	ld.shared.f32 	%f246, [%r84+1120];
	fma.rn.f32 	%f247, %f243, %f246, %f238;
	ld.shared.f32 	%f248, [%r84+2144];
	fma.rn.f32 	%f249, %f243, %f248, %f240;
	ld.shared.f32 	%f250, [%r84+3168];
	fma.rn.f32 	%f251, %f243, %f250, %f242;
	ld.shared.f32 	%f252, [%r6+3200];
	ld.shared.f32 	%f253, [%r84+100];
	fma.rn.f32 	%f254, %f252, %f253, %f245;
	ld.shared.f32 	%f255, [%r84+1124];
	fma.rn.f32 	%f256, %f252, %f255, %f247;
	ld.shared.f32 	%f257, [%r84+2148];
	fma.rn.f32 	%f258, %f252, %f257, %f249;
	ld.shared.f32 	%f259, [%r84+3172];
	fma.rn.f32 	%f260, %f252, %f259, %f251;
	ld.shared.f32 	%f261, [%r6+3328];
	ld.shared.f32 	%f262, [%r84+104];
	fma.rn.f32 	%f263, %f261, %f262, %f254;
	ld.shared.f32 	%f264, [%r84+1128];
	fma.rn.f32 	%f265, %f261, %f264, %f256;
	ld.shared.f32 	%f266, [%r84+2152];
	fma.rn.f32 	%f267, %f261, %f266, %f258;
	ld.shared.f32 	%f268, [%r84+3176];
	fma.rn.f32 	%f269, %f261, %f268, %f260;
	ld.shared.f32 	%f270, [%r6+3456];
	ld.shared.f32 	%f271, [%r84+108];
	fma.rn.f32 	%f272, %f270, %f271, %f263;
	ld.shared.f32 	%f273, [%r84+1132];
	fma.rn.f32 	%f274, %f270, %f273, %f265;
	ld.shared.f32 	%f275, [%r84+2156];
	fma.rn.f32 	%f276, %f270, %f275, %f267;
	ld.shared.f32 	%f277, [%r84+3180];
	fma.rn.f32 	%f278, %f270, %f277, %f269;
	ld.shared.f32 	%f279, [%r6+3584];
	ld.shared.f32 	%f280, [%r84+112];
	fma.rn.f32 	%f281, %f279, %f280, %f272;
	ld.shared.f32 	%f282, [%r84+1136];
	fma.rn.f32 	%f283, %f279, %f282, %f274;
	ld.shared.f32 	%f284, [%r84+2160];
	fma.rn.f32 	%f285, %f279, %f284, %f276;
	ld.shared.f32 	%f286, [%r84+3184];
	fma.rn.f32 	%f287, %f279, %f286, %f278;
	ld.shared.f32 	%f288, [%r6+3712];
	ld.shared.f32 	%f289, [%r84+116];
	fma.rn.f32 	%f290, %f288, %f289, %f281;
	ld.shared.f32 	%f291, [%r84+1140];
	fma.rn.f32 	%f292, %f288, %f291, %f283;
	ld.shared.f32 	%f293, [%r84+2164];
	fma.rn.f32 	%f294, %f288, %f293, %f285;
	ld.shared.f32 	%f295, [%r84+3188];
	fma.rn.f32 	%f296, %f288, %f295, %f287;
	ld.shared.f32 	%f297, [%r6+3840];
	ld.shared.f32 	%f298, [%r84+120];
	fma.rn.f32 	%f299, %f297, %f298, %f290;
	ld.shared.f32 	%f300, [%r84+1144];
	fma.rn.f32 	%f301, %f297, %f300, %f292;
	ld.shared.f32 	%f302, [%r84+2168];
	fma.rn.f32 	%f303, %f297, %f302, %f294;
	ld.shared.f32 	%f304, [%r84+3192];
	fma.rn.f32 	%f305, %f297, %f304, %f296;
	ld.shared.f32 	%f306, [%r6+3968];
	ld.shared.f32 	%f307, [%r84+124];
	fma.rn.f32 	%f314, %f306, %f307, %f299;
	ld.shared.f32 	%f308, [%r84+1148];
	fma.rn.f32 	%f313, %f306, %f308, %f301;
	ld.shared.f32 	%f309, [%r84+2172];
	fma.rn.f32 	%f312, %f306, %f309, %f303;
	ld.shared.f32 	%f310, [%r84+3196];
	fma.rn.f32 	%f311, %f306, %f310, %f305;
	bar.sync 	0;
	add.s32 	%r100, %r100, 1;
	setp.eq.s32 	%p26, %r100, 0;
	add.s32 	%r99, %r99, 32;
	shl.b32 	%r85, %r46, 5;
	add.s32 	%r98, %r98, %r85;
	add.s32 	%r97, %r97, %r85;
	add.s32 	%r96, %r96, %r85;
	add.s32 	%r95, %r95, %r85;
	add.s32 	%r94, %r94, 32;
	add.s32 	%r93, %r93, 32;
	add.s32 	%r92, %r92, 32;
	add.s32 	%r91, %r91, 32;
	add.s32 	%r90, %r90, 32;
	@%p26 bra 	$L__BB1_25;
	bra.uni 	$L__BB1_2;
$L__BB1_25:
	ld.param.u64 	%rd31, [_Z12matmul_tiledPKfS0_Pfiii_param_2];
	cvta.to.global.u64 	%rd3, %rd31;
	setp.lt.s32 	%p27, %r5, %r46;
	setp.lt.s32 	%p28, %r3, %r44;
	and.pred  	%p29, %p28, %p27;
	@%p29 bra 	$L__BB1_26;
	bra.uni 	$L__BB1_27;
$L__BB1_26:
	mad.lo.s32 	%r86, %r3, %r46, %r5;
	mul.wide.u32 	%rd23, %r86, 4;
	add.s64 	%rd24, %rd3, %rd23;
	st.global.f32 	[%rd24], %f314;
$L__BB1_27:
	setp.ge.s32 	%p30, %r5, %r46;
	add.s32 	%r41, %r3, 8;
	setp.ge.s32 	%p31, %r41, %r44;
	or.pred  	%p32, %p31, %p30;
	@%p32 bra 	$L__BB1_29;
	mad.lo.s32 	%r87, %r41, %r46, %r5;
	mul.wide.u32 	%rd25, %r87, 4;
	add.s64 	%rd26, %rd3, %rd25;
	st.global.f32 	[%rd26], %f313;
$L__BB1_29:
	setp.ge.s32 	%p33, %r5, %r46;
	add.s32 	%r42, %r3, 16;
	setp.ge.s32 	%p34, %r42, %r44;
	or.pred  	%p35, %p34, %p33;
	@%p35 bra 	$L__BB1_31;
	mad.lo.s32 	%r88, %r42, %r46, %r5;
	mul.wide.u32 	%rd27, %r88, 4;
	add.s64 	%rd28, %rd3, %rd27;
	st.global.f32 	[%rd28], %f312;
$L__BB1_31:
	setp.ge.s32 	%p36, %r5, %r46;
	add.s32 	%r43, %r3, 24;
	setp.ge.s32 	%p37, %r43, %r44;
	or.pred  	%p38, %p37, %p36;
	@%p38 bra 	$L__BB1_33;
	mad.lo.s32 	%r89, %r43, %r46, %r5;
	mul.wide.u32 	%rd29, %r89, 4;
	add.s64 	%rd30, %rd3, %rd29;
	st.global.f32 	[%rd30], %f311;
$L__BB1_33:
	ret;

}
	// .globl	_Z22matmul_double_bufferedPKfS0_Pfiii
.visible .entry _Z22matmul_double_bufferedPKfS0_Pfiii(
	.param .u64 .ptr .align 1 _Z22matmul_double_bufferedPKfS0_Pfiii_param_0,
	.param .u64 .ptr .align 1 _Z22matmul_double_bufferedPKfS0_Pfiii_param_1,
	.param .u64 .ptr .align 1 _Z22matmul_double_bufferedPKfS0_Pfiii_param_2,
	.param .u32 _Z22matmul_double_bufferedPKfS0_Pfiii_param_3,
	.param .u32 _Z22matmul_double_bufferedPKfS0_Pfiii_param_4,
	.param .u32 _Z22matmul_double_bufferedPKfS0_Pfiii_param_5
)
{
	.reg .pred 	%p<64>;
	.reg .b32 	%r<150>;
	.reg .b32 	%f<323>;
	.reg .b64 	%rd<48>;
	// demoted variable
	.shared .align 4 .b8 _ZZ22matmul_double_bufferedPKfS0_PfiiiE8A_shared[8192];
	// demoted variable
	.shared .align 4 .b8 _ZZ22matmul_double_bufferedPKfS0_PfiiiE8B_shared[8192];
	ld.param.u64 	%rd5, [_Z22matmul_double_bufferedPKfS0_Pfiii_param_0];
	ld.param.u64 	%rd6, [_Z22matmul_double_bufferedPKfS0_Pfiii_param_1];
	ld.param.u32 	%r56, [_Z22matmul_double_bufferedPKfS0_Pfiii_param_3];
	ld.param.u32 	%r57, [_Z22matmul_double_bufferedPKfS0_Pfiii_param_4];
	ld.param.u32 	%r58, [_Z22matmul_double_bufferedPKfS0_Pfiii_param_5];
	cvta.to.global.u64 	%rd1, %rd6;
	cvta.to.global.u64 	%rd2, %rd5;
	mov.u32 	%r137, %tid.x;
	mov.u32 	%r2, %tid.y;
	mov.u32 	%r59, %ctaid.x;
	mov.u32 	%r60, %ctaid.y;
	shl.b32 	%r61, %r60, 5;
	add.s32 	%r3, %r61, %r2;
	shl.b32 	%r4, %r59, 5;
	add.s32 	%r5, %r4, %r137;
	add.s32 	%r62, %r57, 31;
	shr.s32 	%r63, %r62, 31;
	shr.u32 	%r64, %r63, 27;
	add.s32 	%r65, %r62, %r64;
	shr.s32 	%r6, %r65, 5;
	setp.ge.s32 	%p1, %r137, %r57;
	shl.b32 	%r66, %r137, 2;
	mov.u32 	%r67, _ZZ22matmul_double_bufferedPKfS0_PfiiiE8A_shared;
	add.s32 	%r7, %r67, %r66;
	setp.ge.s32 	%p2, %r3, %r56;
	shl.b32 	%r68, %r2, 7;
	add.s32 	%r8, %r7, %r68;
	or.pred  	%p3, %p1, %p2;
	@%p3 bra 	$L__BB2_2;
	mad.lo.s32 	%r70, %r3, %r57, %r137;
	mul.wide.u32 	%rd7, %r70, 4;
	add.s64 	%rd8, %rd2, %rd7;
	ld.global.nc.f32 	%f13, [%rd8];
	st.shared.f32 	[%r8], %f13;
	bra.uni 	$L__BB2_3;
$L__BB2_2:
	mov.b32 	%r69, 0;
	st.shared.u32 	[%r8], %r69;
$L__BB2_3:
	mov.u32 	%r72, _ZZ22matmul_double_bufferedPKfS0_PfiiiE8B_shared;
	add.s32 	%r9, %r72, %r66;
	setp.ge.s32 	%p4, %r5, %r58;
	setp.ge.s32 	%p5, %r2, %r57;
	add.s32 	%r10, %r9, %r68;
	or.pred  	%p6, %p5, %p4;
	@%p6 bra 	$L__BB2_5;
	mad.lo.s32 	%r75, %r2, %r58, %r5;
	mul.wide.u32 	%rd9, %r75, 4;
	add.s64 	%rd10, %rd1, %rd9;
	ld.global.nc.f32 	%f14, [%rd10];
	st.shared.f32 	[%r10], %f14;
	bra.uni 	$L__BB2_6;
$L__BB2_5:
	mov.b32 	%r74, 0;
	st.shared.u32 	[%r10], %r74;
$L__BB2_6:
	setp.lt.s32 	%p7, %r137, %r57;
	add.s32 	%r11, %r3, 8;
	setp.lt.s32 	%p8, %r11, %r56;
	and.pred  	%p9, %p7, %p8;
	@%p9 bra 	$L__BB2_8;
	mov.b32 	%r76, 0;
	st.shared.u32 	[%r8+1024], %r76;
	bra.uni 	$L__BB2_9;
$L__BB2_8:
	mad.lo.s32 	%r77, %r11, %r57, %r137;
	mul.wide.u32 	%rd11, %r77, 4;
	add.s64 	%rd12, %rd2, %rd11;
	ld.global.nc.f32 	%f15, [%rd12];
	st.shared.f32 	[%r8+1024], %f15;
$L__BB2_9:
	setp.lt.s32 	%p10, %r5, %r58;
	add.s32 	%r12, %r2, 8;
	setp.lt.s32 	%p11, %r12, %r57;
	and.pred  	%p12, %p11, %p10;
	@%p12 bra 	$L__BB2_11;
	mov.b32 	%r78, 0;
	st.shared.u32 	[%r10+1024], %r78;
	bra.uni 	$L__BB2_12;
$L__BB2_11:
	mad.lo.s32 	%r79, %r12, %r58, %r5;
	mul.wide.u32 	%rd13, %r79, 4;
	add.s64 	%rd14, %rd1, %rd13;
	ld.global.nc.f32 	%f16, [%rd14];
	st.shared.f32 	[%r10+1024], %f16;
$L__BB2_12:
	setp.lt.s32 	%p13, %r137, %r57;
	add.s32 	%r13, %r3, 16;
	setp.lt.s32 	%p14, %r13, %r56;
	and.pred  	%p15, %p13, %p14;
	@%p15 bra 	$L__BB2_14;
	mov.b32 	%r80, 0;
	st.shared.u32 	[%r8+2048], %r80;
	bra.uni 	$L__BB2_15;
$L__BB2_14:
	mad.lo.s32 	%r81, %r13, %r57, %r137;
	mul.wide.u32 	%rd15, %r81, 4;
	add.s64 	%rd16, %rd2, %rd15;
	ld.global.nc.f32 	%f17, [%rd16];
	st.shared.f32 	[%r8+2048], %f17;
$L__BB2_15:
	setp.lt.s32 	%p16, %r5, %r58;
	add.s32 	%r14, %r2, 16;
	setp.lt.s32 	%p17, %r14, %r57;
	and.pred  	%p18, %p17, %p16;
	@%p18 bra 	$L__BB2_17;
	mov.b32 	%r82, 0;
	st.shared.u32 	[%r10+2048], %r82;
	bra.uni 	$L__BB2_18;
$L__BB2_17:
	mad.lo.s32 	%r83, %r14, %r58, %r5;
	mul.wide.u32 	%rd17, %r83, 4;
	add.s64 	%rd18, %rd1, %rd17;
	ld.global.nc.f32 	%f18, [%rd18];
	st.shared.f32 	[%r10+2048], %f18;
$L__BB2_18:
	setp.lt.s32 	%p19, %r137, %r57;
	add.s32 	%r15, %r3, 24;
	setp.lt.s32 	%p20, %r15, %r56;
	and.pred  	%p21, %p19, %p20;
	@%p21 bra 	$L__BB2_20;
	mov.b32 	%r84, 0;
	st.shared.u32 	[%r8+3072], %r84;
	bra.uni 	$L__BB2_21;
$L__BB2_20:
	mad.lo.s32 	%r85, %r15, %r57, %r137;
	mul.wide.u32 	%rd19, %r85, 4;
	add.s64 	%rd20, %rd2, %rd19;
	ld.global.nc.f32 	%f19, [%rd20];
	st.shared.f32 	[%r8+3072], %f19;
$L__BB2_21:
	setp.lt.s32 	%p22, %r5, %r58;
	add.s32 	%r16, %r2, 24;
	setp.lt.s32 	%p23, %r16, %r57;
	and.pred  	%p24, %p23, %p22;
	@%p24 bra 	$L__BB2_23;
	mov.b32 	%r86, 0;
	st.shared.u32 	[%r10+3072], %r86;
	bra.uni 	$L__BB2_24;
$L__BB2_23:
	mad.lo.s32 	%r87, %r16, %r58, %r5;
	mul.wide.u32 	%rd21, %r87, 4;
	add.s64 	%rd22, %rd1, %rd21;
	ld.global.nc.f32 	%f20, [%rd22];
	st.shared.f32 	[%r10+3072], %f20;
$L__BB2_24:
	bar.sync 	0;
	setp.lt.s32 	%p25, %r57, 1;
	mov.f32 	%f319, 0f00000000;
	mov.f32 	%f320, %f319;
	mov.f32 	%f321, %f319;
	mov.f32 	%f322, %f319;
	@%p25 bra 	$L__BB2_52;
	max.s32 	%r89, %r6, 1;
	mul.lo.s32 	%r90, %r3, %r57;
	shl.b32 	%r91, %r57, 3;
	add.s32 	%r92, %r90, %r91;
	shl.b32 	%r93, %r57, 4;
	add.s32 	%r94, %r93, %r90;
	add.s32 	%r95, %r94, %r91;
	neg.s32 	%r147, %r89;
	add.s32 	%r146, %r2, 32;
	add.s32 	%r96, %r2, 56;
	mad.lo.s32 	%r97, %r58, %r96, %r137;
	add.s32 	%r145, %r97, %r4;
	add.s32 	%r98, %r2, 48;
	mad.lo.s32 	%r99, %r58, %r98, %r137;
	add.s32 	%r144, %r99, %r4;
	mad.lo.s32 	%r100, %r58, %r146, %r137;
	add.s32 	%r143, %r100, %r4;
	add.s32 	%r101, %r2, 40;
	mad.lo.s32 	%r102, %r58, %r101, %r137;
	add.s32 	%r142, %r102, %r4;
	add.s32 	%r141, %r137, %r95;
	add.s32 	%r140, %r137, %r94;
	add.s32 	%r139, %r137, %r92;
	add.s32 	%r138, %r137, %r90;
	mov.b32 	%r148, 0;
	mov.f32 	%f319, 0f00000000;
	mov.u32 	%r149, %r148;
$L__BB2_26:
	mov.u32 	%r39, %r149;
	add.s32 	%r148, %r148, 1;
	setp.ge.s32 	%p26, %r148, %r6;
	@%p26 bra 	$L__BB2_51;
	setp.ge.s32 	%p27, %r3, %r56;
	add.s32 	%r41, %r137, 32;
	setp.ge.s32 	%p28, %r41, %r57;
	shl.b32 	%r103, %r39, 12;
	xor.b32  	%r104, %r103, 4096;
	add.s32 	%r105, %r7, %r104;
	shl.b32 	%r106, %r2, 7;
	add.s32 	%r42, %r105, %r106;
	or.pred  	%p29, %p27, %p28;
	@%p29 bra 	$L__BB2_29;
	add.s32 	%r108, %r138, 32;
	mul.wide.u32 	%rd23, %r108, 4;
	add.s64 	%rd24, %rd2, %rd23;
	ld.global.nc.f32 	%f23, [%rd24];
	st.shared.f32 	[%r42], %f23;
	bra.uni 	$L__BB2_30;
$L__BB2_29:
	mov.b32 	%r107, 0;
	st.shared.u32 	[%r42], %r107;
$L__BB2_30:
	setp.ge.s32 	%p30, %r5, %r58;
	setp.ge.s32 	%p31, %r146, %r57;
	shl.b32 	%r109, %r39, 12;
	xor.b32  	%r110, %r109, 4096;
	add.s32 	%r111, %r9, %r110;
	shl.b32 	%r112, %r2, 7;
	add.s32 	%r43, %r111, %r112;
	or.pred  	%p32, %p31, %p30;
	@%p32 bra 	$L__BB2_32;
	mul.wide.s32 	%rd25, %r143, 4;
	add.s64 	%rd26, %rd1, %rd25;
	ld.global.nc.f32 	%f24, [%rd26];
	st.shared.f32 	[%r43], %f24;
	bra.uni 	$L__BB2_33;
$L__BB2_32:
	mov.b32 	%r113, 0;
	st.shared.u32 	[%r43], %r113;
$L__BB2_33:
	setp.lt.s32 	%p33, %r41, %r57;
	setp.lt.s32 	%p34, %r11, %r56;
	and.pred  	%p35, %p34, %p33;
	@%p35 bra 	$L__BB2_35;
	mov.b32 	%r114, 0;
	st.shared.u32 	[%r42+1024], %r114;
	bra.uni 	$L__BB2_36;
$L__BB2_35:
	add.s32 	%r115, %r139, 32;
	mul.wide.u32 	%rd27, %r115, 4;
	add.s64 	%rd28, %rd2, %rd27;
	ld.global.nc.f32 	%f25, [%rd28];
	st.shared.f32 	[%r42+1024], %f25;
$L__BB2_36:
	setp.lt.s32 	%p36, %r5, %r58;
	add.s32 	%r116, %r146, 8;
	setp.lt.s32 	%p37, %r116, %r57;
	and.pred  	%p38, %p37, %p36;
	@%p38 bra 	$L__BB2_38;
	mov.b32 	%r117, 0;
	st.shared.u32 	[%r43+1024], %r117;
	bra.uni 	$L__BB2_39;
$L__BB2_38:
	mul.wide.s32 	%rd29, %r142, 4;
	add.s64 	%rd30, %rd1, %rd29;
	ld.global.nc.f32 	%f26, [%rd30];
	st.shared.f32 	[%r43+1024], %f26;
$L__BB2_39:
	setp.lt.s32 	%p40, %r13, %r56;
	and.pred  	%p41, %p40, %p33;
	@%p41 bra 	$L__BB2_41;
	mov.b32 	%r118, 0;
	st.shared.u32 	[%r42+2048], %r118;
	bra.uni 	$L__BB2_42;
$L__BB2_41:
	add.s32 	%r119, %r140, 32;
	mul.wide.u32 	%rd31, %r119, 4;
	add.s64 	%rd32, %rd2, %rd31;
	ld.global.nc.f32 	%f27, [%rd32];
	st.shared.f32 	[%r42+2048], %f27;
$L__BB2_42:
	add.s32 	%r120, %r146, 16;
	setp.lt.s32 	%p43, %r120, %r57;
	and.pred  	%p44, %p43, %p36;
	@%p44 bra 	$L__BB2_44;
	mov.b32 	%r121, 0;
	st.shared.u32 	[%r43+2048], %r121;
	bra.uni 	$L__BB2_45;
$L__BB2_44:
	mul.wide.s32 	%rd33, %r144, 4;
	add.s64 	%rd34, %rd1, %rd33;
	ld.global.nc.f32 	%f28, [%rd34];
	st.shared.f32 	[%r43+2048], %f28;
$L__BB2_45:
	setp.lt.s32 	%p46, %r15, %r56;
	and.pred  	%p47, %p46, %p33;
	@%p47 bra 	$L__BB2_47;
	mov.b32 	%r122, 0;
	st.shared.u32 	[%r42+3072], %r122;
	bra.uni 	$L__BB2_48;
$L__BB2_47:
	add.s32 	%r123, %r141, 32;
	mul.wide.u32 	%rd35, %r123, 4;
	add.s64 	%rd36, %rd2, %rd35;
	ld.global.nc.f32 	%f29, [%rd36];
	st.shared.f32 	[%r42+3072], %f29;
$L__BB2_48:
	add.s32 	%r124, %r146, 24;
	setp.lt.s32 	%p49, %r124, %r57;
	and.pred  	%p50, %p49, %p36;
	@%p50 bra 	$L__BB2_50;
	mov.b32 	%r125, 0;
	st.shared.u32 	[%r43+3072], %r125;
	bra.uni 	$L__BB2_51;
$L__BB2_50:
	mul.wide.s32 	%rd37, %r145, 4;
	add.s64 	%rd38, %rd1, %rd37;
	ld.global.nc.f32 	%f30, [%rd38];
	st.shared.f32 	[%r43+3072], %f30;
$L__BB2_51:
	xor.b32  	%r149, %r39, 1;
	shl.b32 	%r126, %r39, 12;
	add.s32 	%r127, %r9, %r126;
	mov.u32 	%r128, _ZZ22matmul_double_bufferedPKfS0_PfiiiE8A_shared;
	add.s32 	%r129, %r128, %r126;
	ld.shared.f32 	%f31, [%r127];
	shl.b32 	%r130, %r2, 7;
	add.s32 	%r131, %r129, %r130;
	ld.shared.f32 	%f32, [%r131];
	fma.rn.f32 	%f33, %f31, %f32, %f322;
	ld.shared.f32 	%f34, [%r131+1024];
	fma.rn.f32 	%f35, %f31, %f34, %f321;
	ld.shared.f32 	%f36, [%r131+2048];
	fma.rn.f32 	%f37, %f31, %f36, %f320;
	ld.shared.f32 	%f38, [%r131+3072];
	fma.rn.f32 	%f39, %f31, %f38, %f319;
	ld.shared.f32 	%f40, [%r127+128];
	ld.shared.f32 	%f41, [%r131+4];
	fma.rn.f32 	%f42, %f40, %f41, %f33;
	ld.shared.f32 	%f43, [%r131+1028];
	fma.rn.f32 	%f44, %f40, %f43, %f35;
	ld.shared.f32 	%f45, [%r131+2052];
	fma.rn.f32 	%f46, %f40, %f45, %f37;
	ld.shared.f32 	%f47, [%r131+3076];
	fma.rn.f32 	%f48, %f40, %f47, %f39;
	ld.shared.f32 	%f49, [%r127+256];
	ld.shared.f32 	%f50, [%r131+8];
	fma.rn.f32 	%f51, %f49, %f50, %f42;
	ld.shared.f32 	%f52, [%r131+1032];
	fma.rn.f32 	%f53, %f49, %f52, %f44;
	ld.shared.f32 	%f54, [%r131+2056];
	fma.rn.f32 	%f55, %f49, %f54, %f46;
	ld.shared.f32 	%f56, [%r131+3080];
	fma.rn.f32 	%f57, %f49, %f56, %f48;
	ld.shared.f32 	%f58, [%r127+384];
	ld.shared.f32 	%f59, [%r131+12];
	fma.rn.f32 	%f60, %f58, %f59, %f51;
	ld.shared.f32 	%f61, [%r131+1036];
	fma.rn.f32 	%f62, %f58, %f61, %f53;
	ld.shared.f32 	%f63, [%r131+2060];
	fma.rn.f32 	%f64, %f58, %f63, %f55;
	ld.shared.f32 	%f65, [%r131+3084];
	fma.rn.f32 	%f66, %f58, %f65, %f57;
	ld.shared.f32 	%f67, [%r127+512];
	ld.shared.f32 	%f68, [%r131+16];
	fma.rn.f32 	%f69, %f67, %f68, %f60;
	ld.shared.f32 	%f70, [%r131+1040];
	fma.rn.f32 	%f71, %f67, %f70, %f62;
	ld.shared.f32 	%f72, [%r131+2064];
	fma.rn.f32 	%f73, %f67, %f72, %f64;
	ld.shared.f32 	%f74, [%r131+3088];
	fma.rn.f32 	%f75, %f67, %f74, %f66;
	ld.shared.f32 	%f76, [%r127+640];
	ld.shared.f32 	%f77, [%r131+20];
	fma.rn.f32 	%f78, %f76, %f77, %f69;
	ld.shared.f32 	%f79, [%r131+1044];
	fma.rn.f32 	%f80, %f76, %f79, %f71;
	ld.shared.f32 	%f81, [%r131+2068];
	fma.rn.f32 	%f82, %f76, %f81, %f73;
	ld.shared.f32 	%f83, [%r131+3092];
	fma.rn.f32 	%f84, %f76, %f83, %f75;
	ld.shared.f32 	%f85, [%r127+768];
	ld.shared.f32 	%f86, [%r131+24];
	fma.rn.f32 	%f87, %f85, %f86, %f78;
	ld.shared.f32 	%f88, [%r131+1048];
	fma.rn.f32 	%f89, %f85, %f88, %f80;
	ld.shared.f32 	%f90, [%r131+2072];
	fma.rn.f32 	%f91, %f85, %f90, %f82;
	ld.shared.f32 	%f92, [%r131+3096];
	fma.rn.f32 	%f93, %f85, %f92, %f84;
	ld.shared.f32 	%f94, [%r127+896];
	ld.shared.f32 	%f95, [%r131+28];
	fma.rn.f32 	%f96, %f94, %f95, %f87;
	ld.shared.f32 	%f97, [%r131+1052];
	fma.rn.f32 	%f98, %f94, %f97, %f89;
	ld.shared.f32 	%f99, [%r131+2076];
	fma.rn.f32 	%f100, %f94, %f99, %f91;
	ld.shared.f32 	%f101, [%r131+3100];
	fma.rn.f32 	%f102, %f94, %f101, %f93;
	ld.shared.f32 	%f103, [%r127+1024];
	ld.shared.f32 	%f104, [%r131+32];
	fma.rn.f32 	%f105, %f103, %f104, %f96;
	ld.shared.f32 	%f106, [%r131+1056];
	fma.rn.f32 	%f107, %f103, %f106, %f98;
	ld.shared.f32 	%f108, [%r131+2080];
	fma.rn.f32 	%f109, %f103, %f108, %f100;
	ld.shared.f32 	%f110, [%r131+3104];
	fma.rn.f32 	%f111, %f103, %f110, %f102;
	ld.shared.f32 	%f112, [%r127+1152];
	ld.shared.f32 	%f113, [%r131+36];
	fma.rn.f32 	%f114, %f112, %f113, %f105;
	ld.shared.f32 	%f115, [%r131+1060];
	fma.rn.f32 	%f116, %f112, %f115, %f107;
	ld.shared.f32 	%f117, [%r131+2084];
	fma.rn.f32 	%f118, %f112, %f117, %f109;
	ld.shared.f32 	%f119, [%r131+3108];
	fma.rn.f32 	%f120, %f112, %f119, %f111;
	ld.shared.f32 	%f121, [%r127+1280];
	ld.shared.f32 	%f122, [%r131+40];
	fma.rn.f32 	%f123, %f121, %f122, %f114;
	ld.shared.f32 	%f124, [%r131+1064];
	fma.rn.f32 	%f125, %f121, %f124, %f116;
	ld.shared.f32 	%f126, [%r131+2088];
	fma.rn.f32 	%f127, %f121, %f126, %f118;
	ld.shared.f32 	%f128, [%r131+3112];
	fma.rn.f32 	%f129, %f121, %f128, %f120;
	ld.shared.f32 	%f130, [%r127+1408];
	ld.shared.f32 	%f131, [%r131+44];
	fma.rn.f32 	%f132, %f130, %f131, %f123;
	ld.shared.f32 	%f133, [%r131+1068];
	fma.rn.f32 	%f134, %f130, %f133, %f125;
	ld.shared.f32 	%f135, [%r131+2092];
	fma.rn.f32 	%f136, %f130, %f135, %f127;
	ld.shared.f32 	%f137, [%r131+3116];
	fma.rn.f32 	%f138, %f130, %f137, %f129;
	ld.shared.f32 	%f139, [%r127+1536];
	ld.shared.f32 	%f140, [%r131+48];
	fma.rn.f32 	%f141, %f139, %f140, %f132;
	ld.shared.f32 	%f142, [%r131+1072];
	fma.rn.f32 	%f143, %f139, %f142, %f134;
	ld.shared.f32 	%f144, [%r131+2096];
	fma.rn.f32 	%f145, %f139, %f144, %f136;
	ld.shared.f32 	%f146, [%r131+3120];
	fma.rn.f32 	%f147, %f139, %f146, %f138;
	ld.shared.f32 	%f148, [%r127+1664];
	ld.shared.f32 	%f149, [%r131+52];
	fma.rn.f32 	%f150, %f148, %f149, %f141;
	ld.shared.f32 	%f151, [%r131+1076];
	fma.rn.f32 	%f152, %f148, %f151, %f143;
	ld.shared.f32 	%f153, [%r131+2100];
	fma.rn.f32 	%f154, %f148, %f153, %f145;
	ld.shared.f32 	%f155, [%r131+3124];
	fma.rn.f32 	%f156, %f148, %f155, %f147;
	ld.shared.f32 	%f157, [%r127+1792];
	ld.shared.f32 	%f158, [%r131+56];
	fma.rn.f32 	%f159, %f157, %f158, %f150;
	ld.shared.f32 	%f160, [%r131+1080];
	fma.rn.f32 	%f161, %f157, %f160, %f152;
	ld.shared.f32 	%f162, [%r131+2104];
	fma.rn.f32 	%f163, %f157, %f162, %f154;
	ld.shared.f32 	%f164, [%r131+3128];
	fma.rn.f32 	%f165, %f157, %f164, %f156;
	ld.shared.f32 	%f166, [%r127+1920];
	ld.shared.f32 	%f167, [%r131+60];
	fma.rn.f32 	%f168, %f166, %f167, %f159;
	ld.shared.f32 	%f169, [%r131+1084];
	fma.rn.f32 	%f170, %f166, %f169, %f161;
	ld.shared.f32 	%f171, [%r131+2108];
	fma.rn.f32 	%f172, %f166, %f171, %f163;
	ld.shared.f32 	%f173, [%r131+3132];
	fma.rn.f32 	%f174, %f166, %f173, %f165;
	ld.shared.f32 	%f175, [%r127+2048];
	ld.shared.f32 	%f176, [%r131+64];
	fma.rn.f32 	%f177, %f175, %f176, %f168;
	ld.shared.f32 	%f178, [%r131+1088];
	fma.rn.f32 	%f179, %f175, %f178, %f170;
	ld.shared.f32 	%f180, [%r131+2112];
	fma.rn.f32 	%f181, %f175, %f180, %f172;
	ld.shared.f32 	%f182, [%r131+3136];
	fma.rn.f32 	%f183, %f175, %f182, %f174;
	ld.shared.f32 	%f184, [%r127+2176];
	ld.shared.f32 	%f185, [%r131+68];
	fma.rn.f32 	%f186, %f184, %f185, %f177;
	ld.shared.f32 	%f187, [%r131+1092];
	fma.rn.f32 	%f188, %f184, %f187, %f179;
	ld.shared.f32 	%f189, [%r131+2116];
	fma.rn.f32 	%f190, %f184, %f189, %f181;
	ld.shared.f32 	%f191, [%r131+3140];
	fma.rn.f32 	%f192, %f184, %f191, %f183;
	ld.shared.f32 	%f193, [%r127+2304];
	ld.shared.f32 	%f194, [%r131+72];
	fma.rn.f32 	%f195, %f193, %f194, %f186;
	ld.shared.f32 	%f196, [%r131+1096];
	fma.rn.f32 	%f197, %f193, %f196, %f188;
	ld.shared.f32 	%f198, [%r131+2120];
	fma.rn.f32 	%f199, %f193, %f198, %f190;
	ld.shared.f32 	%f200, [%r131+3144];
	fma.rn.f32 	%f201, %f193, %f200, %f192;
	ld.shared.f32 	%f202, [%r127+2432];
	ld.shared.f32 	%f203, [%r131+76];
	fma.rn.f32 	%f204, %f202, %f203, %f195;
	ld.shared.f32 	%f205, [%r131+1100];
	fma.rn.f32 	%f206, %f202, %f205, %f197;
	ld.shared.f32 	%f207, [%r131+2124];
	fma.rn.f32 	%f208, %f202, %f207, %f199;
	ld.shared.f32 	%f209, [%r131+3148];
	fma.rn.f32 	%f210, %f202, %f209, %f201;
	ld.shared.f32 	%f211, [%r127+2560];
	ld.shared.f32 	%f212, [%r131+80];
	fma.rn.f32 	%f213, %f211, %f212, %f204;
	ld.shared.f32 	%f214, [%r131+1104];
	fma.rn.f32 	%f215, %f211, %f214, %f206;
	ld.shared.f32 	%f216, [%r131+2128];
	fma.rn.f32 	%f217, %f211, %f216, %f208;
	ld.shared.f32 	%f218, [%r131+3152];
	fma.rn.f32 	%f219, %f211, %f218, %f210;
	ld.shared.f32 	%f220, [%r127+2688];
	ld.shared.f32 	%f221, [%r131+84];
	fma.rn.f32 	%f222, %f220, %f221, %f213;
	ld.shared.f32 	%f223, [%r131+1108];
	fma.rn.f32 	%f224, %f220, %f223, %f215;
	ld.shared.f32 	%f225, [%r131+2132];
	fma.rn.f32 	%f226, %f220, %f225, %f217;
	ld.shared.f32 	%f227, [%r131+3156];
	fma.rn.f32 	%f228, %f220, %f227, %f219;
	ld.shared.f32 	%f229, [%r127+2816];
	ld.shared.f32 	%f230, [%r131+88];
	fma.rn.f32 	%f231, %f229, %f230, %f222;
	ld.shared.f32 	%f232, [%r131+1112];
	fma.rn.f32 	%f233, %f229, %f232, %f224;
	ld.shared.f32 	%f234, [%r131+2136];
	fma.rn.f32 	%f235, %f229, %f234, %f226;
	ld.shared.f32 	%f236, [%r131+3160];
	fma.rn.f32 	%f237, %f229, %f236, %f228;
	ld.shared.f32 	%f238, [%r127+2944];
	ld.shared.f32 	%f239, [%r131+92];
	fma.rn.f32 	%f240, %f238, %f239, %f231;
	ld.shared.f32 	%f241, [%r131+1116];
	fma.rn.f32 	%f242, %f238, %f241, %f233;
	ld.shared.f32 	%f243, [%r131+2140];
	fma.rn.f32 	%f244, %f238, %f243, %f235;
	ld.shared.f32 	%f245, [%r131+3164];
	fma.rn.f32 	%f246, %f238, %f245, %f237;
	ld.shared.f32 	%f247, [%r127+3072];
	ld.shared.f32 	%f248, [%r131+96];
	fma.rn.f32 	%f249, %f247, %f248, %f240;
	ld.shared.f32 	%f250, [%r131+1120];
	fma.rn.f32 	%f251, %f247, %f250, %f242;
	ld.shared.f32 	%f252, [%r131+2144];
	fma.rn.f32 	%f253, %f247, %f252, %f244;
	ld.shared.f32 	%f254, [%r131+3168];
	fma.rn.f32 	%f255, %f247, %f254, %f246;
	ld.shared.f32 	%f256, [%r127+3200];
	ld.shared.f32 	%f257, [%r131+100];
	fma.rn.f32 	%f258, %f256, %f257, %f249;
	ld.shared.f32 	%f259, [%r131+1124];
	fma.rn.f32 	%f260, %f256, %f259, %f251;
	ld.shared.f32 	%f261, [%r131+2148];
	fma.rn.f32 	%f262, %f256, %f261, %f253;
	ld.shared.f32 	%f263, [%r131+3172];
	fma.rn.f32 	%f264, %f256, %f263, %f255;
	ld.shared.f32 	%f265, [%r127+3328];
	ld.shared.f32 	%f266, [%r131+104];
	fma.rn.f32 	%f267, %f265, %f266, %f258;
	ld.shared.f32 	%f268, [%r131+1128];
	fma.rn.f32 	%f269, %f265, %f268, %f260;
	ld.shared.f32 	%f270, [%r131+2152];
	fma.rn.f32 	%f271, %f265, %f270, %f262;
	ld.shared.f32 	%f272, [%r131+3176];
	fma.rn.f32 	%f273, %f265, %f272, %f264;
	ld.shared.f32 	%f274, [%r127+3456];
	ld.shared.f32 	%f275, [%r131+108];
	fma.rn.f32 	%f276, %f274, %f275, %f267;
	ld.shared.f32 	%f277, [%r131+1132];
	fma.rn.f32 	%f278, %f274, %f277, %f269;
	ld.shared.f32 	%f279, [%r131+2156];
	fma.rn.f32 	%f280, %f274, %f279, %f271;
	ld.shared.f32 	%f281, [%r131+3180];
	fma.rn.f32 	%f282, %f274, %f281, %f273;
	ld.shared.f32 	%f283, [%r127+3584];
	ld.shared.f32 	%f284, [%r131+112];
	fma.rn.f32 	%f285, %f283, %f284, %f276;
	ld.shared.f32 	%f286, [%r131+1136];
	fma.rn.f32 	%f287, %f283, %f286, %f278;
	ld.shared.f32 	%f288, [%r131+2160];
	fma.rn.f32 	%f289, %f283, %f288, %f280;
	ld.shared.f32 	%f290, [%r131+3184];
	fma.rn.f32 	%f291, %f283, %f290, %f282;
	ld.shared.f32 	%f292, [%r127+3712];
	ld.shared.f32 	%f293, [%r131+116];
	fma.rn.f32 	%f294, %f292, %f293, %f285;
	ld.shared.f32 	%f295, [%r131+1140];
	fma.rn.f32 	%f296, %f292, %f295, %f287;
	ld.shared.f32 	%f297, [%r131+2164];
	fma.rn.f32 	%f298, %f292, %f297, %f289;
	ld.shared.f32 	%f299, [%r131+3188];
	fma.rn.f32 	%f300, %f292, %f299, %f291;
	ld.shared.f32 	%f301, [%r127+3840];
	ld.shared.f32 	%f302, [%r131+120];
	fma.rn.f32 	%f303, %f301, %f302, %f294;
	ld.shared.f32 	%f304, [%r131+1144];
	fma.rn.f32 	%f305, %f301, %f304, %f296;
	ld.shared.f32 	%f306, [%r131+2168];
	fma.rn.f32 	%f307, %f301, %f306, %f298;
	ld.shared.f32 	%f308, [%r131+3192];
	fma.rn.f32 	%f309, %f301, %f308, %f300;
	ld.shared.f32 	%f310, [%r127+3968];
	ld.shared.f32 	%f311, [%r131+124];
	fma.rn.f32 	%f322, %f310, %f311, %f303;
	ld.shared.f32 	%f312, [%r131+1148];
	fma.rn.f32 	%f321, %f310, %f312, %f305;
	ld.shared.f32 	%f313, [%r131+2172];
	fma.rn.f32 	%f320, %f310, %f313, %f307;
	ld.shared.f32 	%f314, [%r131+3196];
	fma.rn.f32 	%f319, %f310, %f314, %f309;
	bar.sync 	0;
	add.s32 	%r147, %r147, 1;
	setp.eq.s32 	%p51, %r147, 0;
	add.s32 	%r146, %r146, 32;
	shl.b32 	%r132, %r58, 5;
	add.s32 	%r145, %r145, %r132;
	add.s32 	%r144, %r144, %r132;
	add.s32 	%r143, %r143, %r132;
	add.s32 	%r142, %r142, %r132;
	add.s32 	%r141, %r141, 32;
	add.s32 	%r140, %r140, 32;
	add.s32 	%r139, %r139, 32;
	add.s32 	%r138, %r138, 32;
	add.s32 	%r137, %r137, 32;
	@%p51 bra 	$L__BB2_52;
	bra.uni 	$L__BB2_26;
$L__BB2_52:
	ld.param.u64 	%rd47, [_Z22matmul_double_bufferedPKfS0_Pfiii_param_2];
	cvta.to.global.u64 	%rd3, %rd47;
	setp.lt.s32 	%p52, %r3, %r56;
	setp.lt.s32 	%p53, %r5, %r58;
	and.pred  	%p54, %p52, %p53;
	@%p54 bra 	$L__BB2_53;
	bra.uni 	$L__BB2_54;
$L__BB2_53:
	mad.lo.s32 	%r133, %r3, %r58, %r5;
	mul.wide.u32 	%rd39, %r133, 4;
	add.s64 	%rd40, %rd3, %rd39;
	st.global.f32 	[%rd40], %f322;
$L__BB2_54:
	setp.ge.s32 	%p55, %r11, %r56;
	setp.ge.s32 	%p56, %r5, %r58;
	or.pred  	%p57, %p55, %p56;
	@%p57 bra 	$L__BB2_56;
	mad.lo.s32 	%r134, %r11, %r58, %r5;
	mul.wide.u32 	%rd41, %r134, 4;
	add.s64 	%rd42, %rd3, %rd41;
	st.global.f32 	[%rd42], %f321;
$L__BB2_56:
	setp.ge.s32 	%p58, %r13, %r56;
	setp.ge.s32 	%p59, %r5, %r58;
	or.pred  	%p60, %p58, %p59;
	@%p60 bra 	$L__BB2_58;
	mad.lo.s32 	%r135, %r13, %r58, %r5;
	mul.wide.u32 	%rd43, %r135, 4;
	add.s64 	%rd44, %rd3, %rd43;
	st.global.f32 	[%rd44], %f320;
$L__BB2_58:
	setp.ge.s32 	%p61, %r15, %r56;
	setp.ge.s32 	%p62, %r5, %r58;
	or.pred  	%p63, %p61, %p62;
	@%p63 bra 	$L__BB2_60;
	mad.lo.s32 	%r136, %r15, %r58, %r5;
	mul.wide.u32 	%rd45, %r136, 4;
	add.s64 	%rd46, %rd3, %rd45;
	st.global.f32 	[%rd46], %f319;
$L__BB2_60:
	ret;

}


// ===== COMPILED SASS (sm_100) =====

	.target	sm_100

	.elftype	@"ET_EXEC"


//--------------------- .note.nv.tkinfo           --------------------------
	.section	.note.nv.tkinfo,"",@"SHT_NOTE"
	.sectionflags	@"SHF_NOTE_NV_TKINFO"
	.tkinfo
        /*0018*/ 	.word	0x00000002
        /*0030*/ 	.string	""
        /*0030*/ 	.string	"ptxas"
        /*0030*/ 	.string	"Cuda compilation tools, release 13.0, V13.0.88"
        /*0030*/ 	.string	"Build cuda_13.0.r13.0/compiler.36424714_0"
        /*0030*/ 	.string	"-arch sm_100 -m 64 "



//--------------------- .note.nv.cuinfo           --------------------------
	.section	.note.nv.cuinfo,"",@"SHT_NOTE"
	.sectionflags	@"SHF_NOTE_NV_CUINFO"
        /*0018*/ 	.short	0x0002
        /*001a*/ 	.short	0x0064
        /*001c*/ 	.short	0x0082
	.zero		2


//--------------------- .nv.info                  --------------------------
	.section	.nv.info,"",@"SHT_CUDA_INFO"
	.align	4


	//----- nvinfo : EIATTR_REGCOUNT
	.align		4
        /*0000*/ 	.byte	0x04, 0x2f
        /*0002*/ 	.short	(.L_1 - .L_0)
	.align		4
.L_0:
        /*0004*/ 	.word	index@(_Z12matmul_naivePKfS0_Pfiii)
        /*0008*/ 	.word	0x00000020


	//----- nvinfo : EIATTR_FRAME_SIZE
	.align		4
.L_1:
        /*000c*/ 	.byte	0x04, 0x11
        /*000e*/ 	.short	(.L_3 - .L_2)
	.align		4
.L_2:
        /*0010*/ 	.word	index@(_Z12matmul_naivePKfS0_Pfiii)
        /*0014*/ 	.word	0x00000000


	//----- nvinfo : EIATTR_REGCOUNT
	.align		4
.L_3:
        /*0018*/ 	.byte	0x04, 0x2f
        /*001a*/ 	.short	(.L_5 - .L_4)
	.align		4
.L_4:
        /*001c*/ 	.word	index@(_Z12matmul_tiledPKfS0_Pfiii)
        /*0020*/ 	.word	0x0000002c


	//----- nvinfo : EIATTR_FRAME_SIZE
	.align		4
.L_5:
        /*0024*/ 	.byte	0x04, 0x11
        /*0026*/ 	.short	(.L_7 - .L_6)
	.align		4
.L_6:
        /*0028*/ 	.word	index@(_Z12matmul_tiledPKfS0_Pfiii)
        /*002c*/ 	.word	0x00000000


	//----- nvinfo : EIATTR_REGCOUNT
	.align		4
.L_7:
        /*0030*/ 	.byte	0x04, 0x2f
        /*0032*/ 	.short	(.L_9 - .L_8)
	.align		4
.L_8:
        /*0034*/ 	.word	index@(_Z22matmul_double_bufferedPKfS0_Pfiii)
        /*0038*/ 	.word	0x00000030


	//----- nvinfo : EIATTR_FRAME_SIZE
	.align		4
.L_9:
        /*003c*/ 	.byte	0x04, 0x11
        /*003e*/ 	.short	(.L_11 - .L_10)
	.align		4
.L_10:
        /*0040*/ 	.word	index@(_Z22matmul_double_bufferedPKfS0_Pfiii)
        /*0044*/ 	.word	0x00000000


	//----- nvinfo : EIATTR_MIN_STACK_SIZE
	.align		4
.L_11:
        /*0048*/ 	.byte	0x04, 0x12
        /*004a*/ 	.short	(.L_13 - .L_12)
	.align		4
.L_12:
        /*004c*/ 	.word	index@(_Z22matmul_double_bufferedPKfS0_Pfiii)
        /*0050*/ 	.word	0x00000000


	//----- nvinfo : EIATTR_MIN_STACK_SIZE
	.align		4
.L_13:
        /*0054*/ 	.byte	0x04, 0x12
        /*0056*/ 	.short	(.L_15 - .L_14)
	.align		4
.L_14:
        /*0058*/ 	.word	index@(_Z12matmul_tiledPKfS0_Pfiii)
        /*005c*/ 	.word	0x00000000


	//----- nvinfo : EIATTR_MIN_STACK_SIZE
	.align		4
.L_15:
        /*0060*/ 	.byte	0x04, 0x12
        /*0062*/ 	.short	(.L_17 - .L_16)
	.align		4
.L_16:
        /*0064*/ 	.word	index@(_Z12matmul_naivePKfS0_Pfiii)
        /*0068*/ 	.word	0x00000000
.L_17:


//--------------------- .nv.compat                --------------------------
	.section	.nv.compat,"",@"SHT_CUDA_COMPAT_INFO"
	.align	4
        /*0000*/ 	.byte	0x02, 0x09, 0x00, 0x00, 0x02, 0x02, 0x01, 0x00, 0x02, 0x05, 0x05, 0x00, 0x03, 0x07, 0x01, 0x01
        /*0010*/ 	.byte	0x02, 0x03, 0x00, 0x00, 0x02, 0x06, 0x01, 0x00, 0x04, 0x0b, 0x08, 0x00, 0x09, 0x00, 0x00, 0x00
        /*0020*/ 	.byte	0x00, 0x00, 0x00, 0x00


//--------------------- .nv.info._Z22matmul_double_bufferedPKfS0_Pfiii --------------------------
	.section	.nv.info._Z22matmul_double_bufferedPKfS0_Pfiii,"",@"SHT_CUDA_INFO"
	.sectionflags	@""
	.align	4


	//----- nvinfo : EIATTR_CUDA_API_VERSION
	.align		4
        /*0000*/ 	.byte	0x04, 0x37
        /*0002*/ 	.short	(.L_19 - .L_18)
.L_18:
        /*0004*/ 	.word	0x00000082


	//----- nvinfo : EIATTR_KPARAM_INFO
	.align		4
.L_19:
        /*0008*/ 	.byte	0x04, 0x17
        /*000a*/ 	.short	(.L_21 - .L_20)
.L_20:
        /*000c*/ 	.word	0x00000000
        /*0010*/ 	.short	0x0005
        /*0012*/ 	.short	0x0020
        /*0014*/ 	.byte	0x00, 0xf0, 0x11, 0x00


	//----- nvinfo : EIATTR_KPARAM_INFO
	.align		4
.L_21:
        /*0018*/ 	.byte	0x04, 0x17
        /*001a*/ 	.short	(.L_23 - .L_22)
.L_22:
        /*001c*/ 	.word	0x00000000
        /*0020*/ 	.short	0x0004
        /*0022*/ 	.short	0x001c
        /*0024*/ 	.byte	0x00, 0xf0, 0x11, 0x00


	//----- nvinfo : EIATTR_KPARAM_INFO
	.align		4
.L_23:
        /*0028*/ 	.byte	0x04, 0x17
        /*002a*/ 	.short	(.L_25 - .L_24)
.L_24:
        /*002c*/ 	.word	0x00000000
        /*0030*/ 	.short	0x0003
        /*0032*/ 	.short	0x0018
        /*0034*/ 	.byte	0x00, 0xf0, 0x11, 0x00


	//----- nvinfo : EIATTR_KPARAM_INFO
	.align		4
.L_25:
        /*0038*/ 	.byte	0x04, 0x17
        /*003a*/ 	.short	(.L_27 - .L_26)
.L_26:
        /*003c*/ 	.word	0x00000000
        /*0040*/ 	.short	0x0002
        /*0042*/ 	.short	0x0010
        /*0044*/ 	.byte	0x00, 0xf5, 0x21, 0x00


	//----- nvinfo : EIATTR_KPARAM_INFO
	.align		4
.L_27:
        /*0048*/ 	.byte	0x04, 0x17
        /*004a*/ 	.short	(.L_29 - .L_28)
.L_28:
        /*004c*/ 	.word	0x00000000
        /*0050*/ 	.short	0x0001
        /*0052*/ 	.short	0x0008
        /*0054*/ 	.byte	0x00, 0xf5, 0x21, 0x00


	//----- nvinfo : EIATTR_KPARAM_INFO
	.align		4
.L_29:
        /*0058*/ 	.byte	0x04, 0x17
        /*005a*/ 	.short	(.L_31 - .L_30)
.L_30:
        /*005c*/ 	.word	0x00000000
        /*0060*/ 	.short	0x0000
        /*0062*/ 	.short	0x0000
        /*0064*/ 	.byte	0x00, 0xf5, 0x21, 0x00


	//----- nvinfo : EIATTR_SPARSE_MMA_MASK
	.align		4
.L_31:
        /*0068*/ 	.byte	0x03, 0x50
        /*006a*/ 	.short	0x0000


	//----- nvinfo : EIATTR_MAXREG_COUNT
	.align		4
        /*006c*/ 	.byte	0x03, 0x1b
        /*006e*/ 	.short	0x00ff


	//----- nvinfo : EIATTR_NUM_BARRIERS
	.align		4
        /*0070*/ 	.byte	0x02, 0x4c
        /*0072*/ 	.byte	0x01
	.zero		1


	//----- nvinfo : EIATTR_MERCURY_ISA_VERSION
	.align		4
        /*0074*/ 	.byte	0x03, 0x5f
        /*0076*/ 	.short	0x0101


	//----- nvinfo : EIATTR_VRC_CTA_INIT_COUNT
	.align		4
        /*0078*/ 	.byte	0x02, 0x4a
	.zero		1
	.zero		1


	//----- nvinfo : EIATTR_EXIT_INSTR_OFFSETS
	.align		4
        /*007c*/ 	.byte	0x04, 0x1c
        /*007e*/ 	.short	(.L_33 - .L_32)


	//   ....[0]....
.L_32:
        /*0080*/ 	.word	0x00002c00


	//   ....[1]....
        /*0084*/ 	.word	0x00002c50


	//----- nvinfo : EIATTR_CBANK_PARAM_SIZE
	.align		4
.L_33:
        /*0088*/ 	.byte	0x03, 0x19
        /*008a*/ 	.short	0x0024


	//----- nvinfo : EIATTR_PARAM_CBANK
	.align		4
        /*008c*/ 	.byte	0x04, 0x0a
        /*008e*/ 	.short	(.L_35 - .L_34)
	.align		4
.L_34:
        /*0090*/ 	.word	index@(.nv.constant0._Z22matmul_double_bufferedPKfS0_Pfiii)
        /*0094*/ 	.short	0x0380
        /*0096*/ 	.short	0x0024


	//----- nvinfo : EIATTR_SW_WAR
	.align		4
.L_35:
        /*0098*/ 	.byte	0x04, 0x36
        /*009a*/ 	.short	(.L_37 - .L_36)
.L_36:
        /*009c*/ 	.word	0x00000008
.L_37:


//--------------------- .nv.info._Z12matmul_tiledPKfS0_Pfiii --------------------------
	.section	.nv.info._Z12matmul_tiledPKfS0_Pfiii,"",@"SHT_CUDA_INFO"
	.sectionflags	@""
	.align	4


	//----- nvinfo : EIATTR_CUDA_API_VERSION
	.align		4
        /*0000*/ 	.byte	0x04, 0x37
        /*0002*/ 	.short	(.L_39 - .L_38)
.L_38:
        /*0004*/ 	.word	0x00000082


	//----- nvinfo : EIATTR_KPARAM_INFO
	.align		4
.L_39:
        /*0008*/ 	.byte	0x04, 0x17
        /*000a*/ 	.short	(.L_41 - .L_40)
.L_40:
        /*000c*/ 	.word	0x00000000
        /*0010*/ 	.short	0x0005
        /*0012*/ 	.short	0x0020
        /*0014*/ 	.byte	0x00, 0xf0, 0x11, 0x00


	//----- nvinfo : EIATTR_KPARAM_INFO
	.align		4
.L_41:
        /*0018*/ 	.byte	0x04, 0x17
        /*001a*/ 	.short	(.L_43 - .L_42)
.L_42:
        /*001c*/ 	.word	0x00000000
        /*0020*/ 	.short	0x0004
        /*0022*/ 	.short	0x001c
        /*0024*/ 	.byte	0x00, 0xf0, 0x11, 0x00


	//----- nvinfo : EIATTR_KPARAM_INFO
	.align		4
.L_43:
        /*0028*/ 	.byte	0x04, 0x17
        /*002a*/ 	.short	(.L_45 - .L_44)
.L_44:
        /*002c*/ 	.word	0x00000000
        /*0030*/ 	.short	0x0003
        /*0032*/ 	.short	0x0018
        /*0034*/ 	.byte	0x00, 0xf0, 0x11, 0x00


	//----- nvinfo : EIATTR_KPARAM_INFO
	.align		4
.L_45:
        /*0038*/ 	.byte	0x04, 0x17
        /*003a*/ 	.short	(.L_47 - .L_46)
.L_46:
        /*003c*/ 	.word	0x00000000
        /*0040*/ 	.short	0x0002
        /*0042*/ 	.short	0x0010
        /*0044*/ 	.byte	0x00, 0xf5, 0x21, 0x00


	//----- nvinfo : EIATTR_KPARAM_INFO
	.align		4
.L_47:
        /*0048*/ 	.byte	0x04, 0x17
        /*004a*/ 	.short	(.L_49 - .L_48)
.L_48:
        /*004c*/ 	.word	0x00000000
        /*0050*/ 	.short	0x0001
        /*0052*/ 	.short	0x0008
        /*0054*/ 	.byte	0x00, 0xf5, 0x21, 0x00


	//----- nvinfo : EIATTR_KPARAM_INFO
	.align		4
.L_49:
        /*0058*/ 	.byte	0x04, 0x17
        /*005a*/ 	.short	(.L_51 - .L_50)
.L_50:
        /*005c*/ 	.word	0x00000000
        /*0060*/ 	.short	0x0000
        /*0062*/ 	.short	0x0000
        /*0064*/ 	.byte	0x00, 0xf5, 0x21, 0x00


	//----- nvinfo : EIATTR_SPARSE_MMA_MASK
	.align		4
.L_51:
        /*0068*/ 	.byte	0x03, 0x50
        /*006a*/ 	.short	0x0000


	//----- nvinfo : EIATTR_MAXREG_COUNT
	.align		4
        /*006c*/ 	.byte	0x03, 0x1b
        /*006e*/ 	.short	0x00ff


	//----- nvinfo : EIATTR_NUM_BARRIERS
	.align		4
        /*0070*/ 	.byte	0x02, 0x4c
        /*0072*/ 	.byte	0x01
	.zero		1


	//----- nvinfo : EIATTR_MERCURY_ISA_VERSION
	.align		4
        /*0074*/ 	.byte	0x03, 0x5f
        /*0076*/ 	.short	0x0101


	//----- nvinfo : EIATTR_VRC_CTA_INIT_COUNT
	.align		4
        /*0078*/ 	.byte	0x02, 0x4a
	.zero		1
	.zero		1


	//----- nvinfo : EIATTR_EXIT_INSTR_OFFSETS
	.align		4
        /*007c*/ 	.byte	0x04, 0x1c
        /*007e*/ 	.short	(.L_53 - .L_52)


	//   ....[0]....
.L_52:
        /*0080*/ 	.word	0x00002570


	//   ....[1]....
        /*0084*/ 	.word	0x000025c0


	//----- nvinfo : EIATTR_CBANK_PARAM_SIZE
	.align		4
.L_53:
        /*0088*/ 	.byte	0x03, 0x19
        /*008a*/ 	.short	0x0024


	//----- nvinfo : EIATTR_PARAM_CBANK
	.align		4
        /*008c*/ 	.byte	0x04, 0x0a
        /*008e*/ 	.short	(.L_55 - .L_54)
	.align		4
.L_54:
        /*0090*/ 	.word	index@(.nv.constant0._Z12matmul_tiledPKfS0_Pfiii)
        /*0094*/ 	.short	0x0380
        /*0096*/ 	.short	0x0024


	//----- nvinfo : EIATTR_SW_WAR
	.align		4
.L_55:
        /*0098*/ 	.byte	0x04, 0x36
        /*009a*/ 	.short	(.L_57 - .L_56)
.L_56:
        /*009c*/ 	.word	0x00000008
.L_57:


//--------------------- .nv.info._Z12matmul_naivePKfS0_Pfiii --------------------------
	.section	.nv.info._Z12matmul_naivePKfS0_Pfiii,"",@"SHT_CUDA_INFO"
	.sectionflags	@""
	.align	4


	//----- nvinfo : EIATTR_CUDA_API_VERSION
	.align		4
        /*0000*/ 	.byte	0x04, 0x37
        /*0002*/ 	.short	(.L_59 - .L_58)
.L_58:
        /*0004*/ 	.word	0x00000082


	//----- nvinfo : EIATTR_KPARAM_INFO
	.align		4
.L_59:
        /*0008*/ 	.byte	0x04, 0x17
        /*000a*/ 	.short	(.L_61 - .L_60)
.L_60:
        /*000c*/ 	.word	0x00000000
        /*0010*/ 	.short	0x0005
        /*0012*/ 	.short	0x0020
        /*0014*/ 	.byte	0x00, 0xf0, 0x11, 0x00


	//----- nvinfo : EIATTR_KPARAM_INFO
	.align		4
.L_61:
        /*0018*/ 	.byte	0x04, 0x17
        /*001a*/ 	.short	(.L_63 - .L_62)
.L_62:
        /*001c*/ 	.word	0x00000000
        /*0020*/ 	.short	0x0004
        /*0022*/ 	.short	0x001c
        /*0024*/ 	.byte	0x00, 0xf0, 0x11, 0x00


	//----- nvinfo : EIATTR_KPARAM_INFO
	.align		4
.L_63:
        /*0028*/ 	.byte	0x04, 0x17
        /*002a*/ 	.short	(.L_65 - .L_64)
.L_64:
        /*002c*/ 	.word	0x00000000
        /*0030*/ 	.short	0x0003
        /*0032*/ 	.short	0x0018
        /*0034*/ 	.byte	0x00, 0xf0, 0x11, 0x00


	//----- nvinfo : EIATTR_KPARAM_INFO
	.align		4
.L_65:
        /*0038*/ 	.byte	0x04, 0x17
        /*003a*/ 	.short	(.L_67 - .L_66)
.L_66:
        /*003c*/ 	.word	0x00000000
        /*0040*/ 	.short	0x0002
        /*0042*/ 	.short	0x0010
        /*0044*/ 	.byte	0x00, 0xf5, 0x21, 0x00


	//----- nvinfo : EIATTR_KPARAM_INFO
	.align		4
.L_67:
        /*0048*/ 	.byte	0x04, 0x17
        /*004a*/ 	.short	(.L_69 - .L_68)
.L_68:
        /*004c*/ 	.word	0x00000000
        /*0050*/ 	.short	0x0001
        /*0052*/ 	.short	0x0008
        /*0054*/ 	.byte	0x00, 0xf5, 0x21, 0x00


	//----- nvinfo : EIATTR_KPARAM_INFO
	.align		4
.L_69:
        /*0058*/ 	.byte	0x04, 0x17
        /*005a*/ 	.short	(.L_71 - .L_70)
.L_70:
        /*005c*/ 	.word	0x00000000
        /*0060*/ 	.short	0x0000
        /*0062*/ 	.short	0x0000
        /*0064*/ 	.byte	0x00, 0xf5, 0x21, 0x00


	//----- nvinfo : EIATTR_SPARSE_MMA_MASK
	.align		4
.L_71:
        /*0068*/ 	.byte	0x03, 0x50
        /*006a*/ 	.short	0x0000


	//----- nvinfo : EIATTR_MAXREG_COUNT
	.align		4
        /*006c*/ 	.byte	0x03, 0x1b
        /*006e*/ 	.short	0x00ff


	//----- nvinfo : EIATTR_MERCURY_ISA_VERSION
	.align		4
        /*0070*/ 	.byte	0x03, 0x5f
        /*0072*/ 	.short	0x0101


	//----- nvinfo : EIATTR_VRC_CTA_INIT_COUNT
	.align		4
        /*0074*/ 	.byte	0x02, 0x4a
	.zero		1
	.zero		1


	//----- nvinfo : EIATTR_EXIT_INSTR_OFFSETS
	.align		4
        /*0078*/ 	.byte	0x04, 0x1c
        /*007a*/ 	.short	(.L_73 - .L_72)


	//   ....[0]....
.L_72:
        /*007c*/ 	.word	0x000000d0


	//   ....[1]....
        /*0080*/ 	.word	0x000008f0


	//----- nvinfo : EIATTR_CBANK_PARAM_SIZE
	.align		4
.L_73:
        /*0084*/ 	.byte	0x03, 0x19
        /*0086*/ 	.short	0x0024


	//----- nvinfo : EIATTR_PARAM_CBANK
	.align		4
        /*0088*/ 	.byte	0x04, 0x0a
        /*008a*/ 	.short	(.L_75 - .L_74)
	.align		4
.L_74:
        /*008c*/ 	.word	index@(.nv.constant0._Z12matmul_naivePKfS0_Pfiii)
        /*0090*/ 	.short	0x0380
        /*0092*/ 	.short	0x0024


	//----- nvinfo : EIATTR_SW_WAR
	.align		4
.L_75:
        /*0094*/ 	.byte	0x04, 0x36
        /*0096*/ 	.short	(.L_77 - .L_76)
.L_76:
        /*0098*/ 	.word	0x00000008
.L_77:


//--------------------- .nv.callgraph             --------------------------
	.section	.nv.callgraph,"",@"SHT_CUDA_CALLGRAPH"
	.align	4
	.sectionentsize	8
	.align		4
        /*0000*/ 	.word	0x00000000
	.align		4
        /*0004*/ 	.word	0xffffffff
	.align		4
        /*0008*/ 	.word	0x00000000
	.align		4
        /*000c*/ 	.word	0xfffffffe
	.align		4
        /*0010*/ 	.word	0x00000000
	.align		4
        /*0014*/ 	.word	0xfffffffd
	.align		4
        /*0018*/ 	.word	0x00000000
	.align		4
        /*001c*/ 	.word	0xfffffffc


//--------------------- .text._Z22matmul_double_bufferedPKfS0_Pfiii --------------------------
	.section	.text._Z22matmul_double_bufferedPKfS0_Pfiii,"ax",@progbits
	.align	128
        .global         _Z22matmul_double_bufferedPKfS0_Pfiii
        .type           _Z22matmul_double_bufferedPKfS0_Pfiii,@function
        .size           _Z22matmul_double_bufferedPKfS0_Pfiii,(.L_x_13 - _Z22matmul_double_bufferedPKfS0_Pfiii)
        .other          _Z22matmul_double_bufferedPKfS0_Pfiii,@"STO_CUDA_ENTRY STV_DEFAULT"
_Z22matmul_double_bufferedPKfS0_Pfiii:
.text._Z22matmul_double_bufferedPKfS0_Pfiii:
[----:B------:R-:W-:Y:S01]  /*0000*/  LDC R1, c[0x0][0x37c] ;  /* 0x0000df00ff017b82 */ /* 0x000fe20000000800 */
[----:B------:R-:W0:Y:S01]  /*0010*/  S2R R0, SR_TID.Y ;  /* 0x0000000000007919 */ /* 0x000e220000002200 */
[----:B------:R-:W1:Y:S01]  /*0020*/  LDCU.64 UR10, c[0x0][0x398] ;  /* 0x00007300ff0a77ac */ /* 0x000e620008000a00 */
[----:B------:R-:W0:Y:S01]  /*0030*/  S2R R3, SR_CTAID.Y ;  /* 0x0000000000037919 */ /* 0x000e220000002600 */
[----:B------:R-:W2:Y:S01]  /*0040*/  LDCU UR9, c[0x0][0x3a0] ;  /* 0x00007400ff0977ac */ /* 0x000ea20008000800 */
[----:B------:R-:W3:Y:S01]  /*0050*/  S2R R43, SR_TID.X ;  /* 0x00000000002b7919 */ /* 0x000ee20000002100 */
[----:B------:R-:W4:Y:S01]  /*0060*/  LDCU.64 UR12, c[0x0][0x358] ;  /* 0x00006b00ff0c77ac */ /* 0x000f220008000a00 */
[----:B------:R-:W3:Y:S01]  /*0070*/  S2R R38, SR_CTAID.X ;  /* 0x0000000000267919 */ /* 0x000ee20000002500 */
[----:B0-----:R-:W-:-:S04]  /*0080*/  LEA R6, R3, R0, 0x5 ;  /* 0x0000000003067211 */ /* 0x001fc800078e28ff */
[C---:B-1----:R-:W-:Y:S02]  /*0090*/  ISETP.GE.AND P0, PT, R6.reuse, UR10, PT ;  /* 0x0000000a06007c0c */ /* 0x042fe4000bf06270 */
[----:B------:R-:W-:Y:S02]  /*00a0*/  IADD3 R2, PT, PT, R6, 0x8, RZ ;  /* 0x0000000806027810 */ /* 0x000fe40007ffe0ff */
[----:B---3--:R-:W-:Y:S02]  /*00b0*/  LEA R33, R38, R43, 0x5 ;  /* 0x0000002b26217211 */ /* 0x008fe400078e28ff */
[----:B------:R-:W-:Y:S02]  /*00c0*/  ISETP.GE.OR P0, PT, R43, UR11, P0 ;  /* 0x0000000b2b007c0c */ /* 0x000fe40008706670 */
[----:B--2---:R-:W-:Y:S02]  /*00d0*/  ISETP.GE.AND P2, PT, R33, UR9, PT ;  /* 0x0000000921007c0c */ /* 0x004fe4000bf46270 */
[----:B------:R-:W-:-:S02]  /*00e0*/  ISETP.GE.AND P3, PT, R2, UR10, PT ;  /* 0x0000000a02007c0c */ /* 0x000fc4000bf66270 */
[----:B------:R-:W-:Y:S02]  /*00f0*/  ISETP.GE.OR P6, PT, R0, UR11, P2 ;  /* 0x0000000b00007c0c */ /* 0x000fe400097c6670 */
[----:B------:R-:W-:-:S05]  /*0100*/  ISETP.LT.AND P3, PT, R43, UR11, !P3 ;  /* 0x0000000b2b007c0c */ /* 0x000fca000df61270 */
[----:B------:R-:W0:Y:S01]  /*0110*/  @!P0 LDC.64 R4, c[0x0][0x380] ;  /* 0x0000e000ff048b82 */ /* 0x000e220000000a00 */
[----:B------:R-:W-:-:S05]  /*0120*/  @!P0 IMAD R3, R6, UR11, R43 ;  /* 0x0000000b06038c24 */ /* 0x000fca000f8e022b */
[----:B------:R-:W-:Y:S02]  /*0130*/  @!P6 IMAD R7, R0, UR9, R33 ;  /* 0x000000090007ec24 */ /* 0x000fe4000f8e0221 */
[----:B------:R-:W1:Y:S08]  /*0140*/  @!P6 LDC.64 R8, c[0x0][0x388] ;  /* 0x0000e200ff08eb82 */ /* 0x000e700000000a00 */
[----:B------:R-:W2:Y:S01]  /*0150*/  @P3 LDC.64 R10, c[0x0][0x380] ;  /* 0x0000e000ff0a3b82 */ /* 0x000ea20000000a00 */
[----:B0-----:R-:W-:-:S05]  /*0160*/  @!P0 IMAD.WIDE.U32 R4, R3, 0x4, R4 ;  /* 0x0000000403048825 */ /* 0x001fca00078e0004 */
[----:B----4-:R0:W3:Y:S01]  /*0170*/  @!P0 LDG.E.CONSTANT R13, desc[UR12][R4.64] ;  /* 0x0000000c040d8981 */ /* 0x0100e2000c1e9900 */
[----:B------:R-:W-:Y:S02]  /*0180*/  @P3 IMAD R3, R2, UR11, R43 ;  /* 0x0000000b02033c24 */ /* 0x000fe4000f8e022b */
[----:B-1----:R-:W-:-:S06]  /*0190*/  @!P6 IMAD.WIDE.U32 R8, R7, 0x4, R8 ;  /* 0x000000040708e825 */ /* 0x002fcc00078e0008 */
[----:B------:R-:W4:Y:S01]  /*01a0*/  @!P6 LDG.E.CONSTANT R9, desc[UR12][R8.64] ;  /* 0x0000000c0809e981 */ /* 0x000f22000c1e9900 */
[----:B--2---:R-:W-:-:S05]  /*01b0*/  @P3 IMAD.WIDE.U32 R10, R3, 0x4, R10 ;  /* 0x00000004030a3825 */ /* 0x004fca00078e000a */
[----:B------:R1:W2:Y:S01]  /*01c0*/  @P3 LDG.E.CONSTANT R17, desc[UR12][R10.64] ;  /* 0x0000000c0a113981 */ /* 0x0002a2000c1e9900 */
[----:B------:R-:W5:Y:S01]  /*01d0*/  S2UR UR6, SR_CgaCtaId ;  /* 0x00000000000679c3 */ /* 0x000f620000008800 */
[----:B------:R-:W-:Y:S02]  /*01e0*/  UMOV UR4, 0x400 ;  /* 0x0000040000047882 */ /* 0x000fe40000000000 */
[----:B------:R-:W-:Y:S01]  /*01f0*/  UIADD3 UR5, UPT, UPT, UR4, 0x2000, URZ ;  /* 0x0000200004057890 */ /* 0x000fe2000fffe0ff */
[----:B------:R-:W-:Y:S02]  /*0200*/  IADD3 R3, PT, PT, R6, 0x10, RZ ;  /* 0x0000001006037810 */ /* 0x000fe40007ffe0ff */
[----:B------:R-:W-:Y:S01]  /*0210*/  IADD3 R22, PT, PT, R0, 0x8, RZ ;  /* 0x0000000800167810 */ /* 0x000fe20007ffe0ff */
[----:B-----5:R-:W-:Y:S02]  /*0220*/  ULEA UR4, UR6, UR4, 0x18 ;  /* 0x0000000406047291 */ /* 0x020fe4000f8ec0ff */
[----:B------:R-:W-:-:S04]  /*0230*/  ULEA UR5, UR6, UR5, 0x18 ;  /* 0x0000000506057291 */ /* 0x000fc8000f8ec0ff */
[----:B------:R-:W-:-:S04]  /*0240*/  LEA R7, R43, UR4, 0x2 ;  /* 0x000000042b077c11 */ /* 0x000fc8000f8e10ff */
[----:B------:R-:W-:Y:S02]  /*0250*/  LEA R18, R0, R7, 0x7 ;  /* 0x0000000700127211 */ /* 0x000fe400078e38ff */
[----:B0-----:R-:W-:Y:S02]  /*0260*/  LEA R5, R43, UR5, 0x2 ;  /* 0x000000052b057c11 */ /* 0x001fe4000f8e10ff */
[----:B------:R-:W-:Y:S02]  /*0270*/  IADD3 R4, PT, PT, R6, 0x18, RZ ;  /* 0x0000001806047810 */ /* 0x000fe40007ffe0ff */
[C---:B------:R-:W-:Y:S02]  /*0280*/  LEA R16, R0.reuse, R5, 0x7 ;  /* 0x0000000500107211 */ /* 0x040fe400078e38ff */
[----:B------:R-:W-:Y:S02]  /*0290*/  ISETP.GE.AND P1, PT, R3, UR10, PT ;  /* 0x0000000a03007c0c */ /* 0x000fe4000bf26270 */
[----:B------:R-:W-:-:S02]  /*02a0*/  IADD3 R24, PT, PT, R0, 0x10, RZ ;  /* 0x0000001000187810 */ /* 0x000fc40007ffe0ff */
[----:B------:R-:W-:Y:S02]  /*02b0*/  ISETP.GE.AND P4, PT, R4, UR10, PT ;  /* 0x0000000a04007c0c */ /* 0x000fe4000bf86270 */
[C---:B------:R-:W-:Y:S02]  /*02c0*/  ISETP.LT.AND P1, PT, R43.reuse, UR11, !P1 ;  /* 0x0000000b2b007c0c */ /* 0x040fe4000cf21270 */
[----:B------:R-:W-:Y:S02]  /*02d0*/  IADD3 R26, PT, PT, R0, 0x18, RZ ;  /* 0x00000018001a7810 */ /* 0x000fe40007ffe0ff */
[----:B------:R-:W-:-:S09]  /*02e0*/  ISETP.LT.AND P4, PT, R43, UR11, !P4 ;  /* 0x0000000b2b007c0c */ /* 0x000fd2000e781270 */
[----:B------:R-:W0:Y:S08]  /*02f0*/  @P1 LDC.64 R14, c[0x0][0x380] ;  /* 0x0000e000ff0e1b82 */ /* 0x000e300000000a00 */
[----:B-1----:R-:W1:Y:S01]  /*0300*/  @P4 LDC.64 R10, c[0x0][0x380] ;  /* 0x0000e000ff0a4b82 */ /* 0x002e620000000a00 */
[----:B------:R-:W-:-:S04]  /*0310*/  @P1 IMAD R23, R3, UR11, R43 ;  /* 0x0000000b03171c24 */ /* 0x000fc8000f8e022b */
[----:B0-----:R-:W-:-:S06]  /*0320*/  @P1 IMAD.WIDE.U32 R14, R23, 0x4, R14 ;  /* 0x00000004170e1825 */ /* 0x001fcc00078e000e */
[----:B------:R-:W5:Y:S04]  /*0330*/  @P1 LDG.E.CONSTANT R15, desc[UR12][R14.64] ;  /* 0x0000000c0e0f1981 */ /* 0x000f68000c1e9900 */
[----:B---3--:R0:W-:Y:S04]  /*0340*/  @!P0 STS [R18], R13 ;  /* 0x0000000d12008388 */ /* 0x0081e80000000800 */
[----:B------:R-:W-:Y:S01]  /*0350*/  @P0 STS [R18], RZ ;  /* 0x000000ff12000388 */ /* 0x000fe20000000800 */
[----:B------:R-:W-:-:S04]  /*0360*/  ISETP.GE.AND P0, PT, R33, UR9, PT ;  /* 0x0000000921007c0c */ /* 0x000fc8000bf06270 */
[----:B------:R-:W-:Y:S01]  /*0370*/  ISETP.LT.AND P5, PT, R22, UR11, !P0 ;  /* 0x0000000b16007c0c */ /* 0x000fe2000c7a1270 */
[----:B----4-:R3:W-:Y:S04]  /*0380*/  @!P6 STS [R16], R9 ;  /* 0x000000091000e388 */ /* 0x0107e80000000800 */
[----:B------:R-:W-:Y:S01]  /*0390*/  @P6 STS [R16], RZ ;  /* 0x000000ff10006388 */ /* 0x000fe20000000800 */
[----:B------:R-:W-:-:S03]  /*03a0*/  ISETP.LT.AND P6, PT, R24, UR11, !P0 ;  /* 0x0000000b18007c0c */ /* 0x000fc6000c7c1270 */
[----:B------:R-:W-:Y:S04]  /*03b0*/  @!P3 STS [R18+0x400], RZ ;  /* 0x000400ff1200b388 */ /* 0x000fe80000000800 */
[----:B--2---:R2:W-:Y:S01]  /*03c0*/  @P3 STS [R18+0x400], R17 ;  /* 0x0004001112003388 */ /* 0x0045e20000000800 */
[----:B------:R-:W-:Y:S01]  /*03d0*/  ISETP.LT.AND P3, PT, R26, UR11, !P0 ;  /* 0x0000000b1a007c0c */ /* 0x000fe2000c761270 */
[----:B------:R-:W4:Y:S08]  /*03e0*/  @P5 LDC.64 R20, c[0x0][0x388] ;  /* 0x0000e200ff145b82 */ /* 0x000f300000000a00 */
[----:B0-----:R-:W0:Y:S08]  /*03f0*/  @P6 LDC.64 R12, c[0x0][0x388] ;  /* 0x0000e200ff0c6b82 */ /* 0x001e300000000a00 */
[----:B---3--:R-:W3:Y:S01]  /*0400*/  @P3 LDC.64 R8, c[0x0][0x388] ;  /* 0x0000e200ff083b82 */ /* 0x008ee20000000a00 */
[----:B------:R-:W-:-:S02]  /*0410*/  @P5 IMAD R19, R22, UR9, R33 ;  /* 0x0000000916135c24 */ /* 0x000fc4000f8e0221 */
[----:B------:R-:W-:Y:S02]  /*0420*/  @P6 IMAD R25, R24, UR9, R33 ;  /* 0x0000000918196c24 */ /* 0x000fe4000f8e0221 */
[----:B--2---:R-:W-:Y:S02]  /*0430*/  @P4 IMAD R17, R4, UR11, R43 ;  /* 0x0000000b04114c24 */ /* 0x004fe4000f8e022b */
[----:B----4-:R-:W-:-:S04]  /*0440*/  @P5 IMAD.WIDE.U32 R20, R19, 0x4, R20 ;  /* 0x0000000413145825 */ /* 0x010fc800078e0014 */
[----:B------:R-:W-:Y:S02]  /*0450*/  @P3 IMAD R19, R26, UR9, R33 ;  /* 0x000000091a133c24 */ /* 0x000fe4000f8e0221 */
[----:B------:R-:W2:Y:S01]  /*0460*/  @P5 LDG.E.CONSTANT R21, desc[UR12][R20.64] ;  /* 0x0000000c14155981 */ /* 0x000ea2000c1e9900 */
[----:B0-----:R-:W-:-:S04]  /*0470*/  @P6 IMAD.WIDE.U32 R12, R25, 0x4, R12 ;  /* 0x00000004190c6825 */ /* 0x001fc800078e000c */
[----:B-1----:R-:W-:Y:S02]  /*0480*/  @P4 IMAD.WIDE.U32 R10, R17, 0x4, R10 ;  /* 0x00000004110a4825 */ /* 0x002fe400078e000a */
[----:B------:R-:W4:Y:S02]  /*0490*/  @P6 LDG.E.CONSTANT R13, desc[UR12][R12.64] ;  /* 0x0000000c0c0d6981 */ /* 0x000f24000c1e9900 */
[----:B---3--:R-:W-:Y:S02]  /*04a0*/  @P3 IMAD.WIDE.U32 R8, R19, 0x4, R8 ;  /* 0x0000000413083825 */ /* 0x008fe400078e0008 */
[----:B------:R-:W3:Y:S04]  /*04b0*/  @P4 LDG.E.CONSTANT R11, desc[UR12][R10.64] ;  /* 0x0000000c0a0b4981 */ /* 0x000ee8000c1e9900 */
[----:B------:R-:W3:Y:S04]  /*04c0*/  @P3 LDG.E.CONSTANT R9, desc[UR12][R8.64] ;  /* 0x0000000c08093981 */ /* 0x000ee8000c1e9900 */
[----:B------:R0:W-:Y:S01]  /*04d0*/  @!P5 STS [R16+0x400], RZ ;  /* 0x000400ff1000d388 */ /* 0x0001e20000000800 */
[----:B------:R-:W-:-:S02]  /*04e0*/  UISETP.GE.AND UP0, UPT, UR11, 0x1, UPT ;  /* 0x000000010b00788c */ /* 0x000fc4000bf06270 */
[----:B------:R-:W-:Y:S01]  /*04f0*/  UIADD3 UR5, UPT, UPT, UR11, 0x1f, URZ ;  /* 0x0000001f0b057890 */ /* 0x000fe2000fffe0ff */
[----:B------:R-:W-:Y:S02]  /*0500*/  HFMA2 R31, -RZ, RZ, 0, 0 ;  /* 0x00000000ff1f7431 */ /* 0x000fe400000001ff */
[----:B------:R-:W-:Y:S01]  /*0510*/  HFMA2 R17, -RZ, RZ, 0, 0 ;  /* 0x00000000ff117431 */ /* 0x000fe200000001ff */
[----:B------:R-:W-:Y:S01]  /*0520*/  USHF.R.S32.HI UR6, URZ, 0x1f, UR5 ;  /* 0x0000001fff067899 */ /* 0x000fe20008011405 */
[----:B------:R-:W-:Y:S02]  /*0530*/  MOV R29, RZ ;  /* 0x000000ff001d7202 */ /* 0x000fe40000000f00 */
[----:B------:R-:W-:Y:S01]  /*0540*/  MOV R19, RZ ;  /* 0x000000ff00137202 */ /* 0x000fe20000000f00 */
[----:B------:R-:W-:Y:S01]  /*0550*/  ULEA.HI UR6, UR6, UR5, URZ, 0x5 ;  /* 0x0000000506067291 */ /* 0x000fe2000f8f28ff */
[----:B--2---:R0:W-:Y:S04]  /*0560*/  @P5 STS [R16+0x400], R21 ;  /* 0x0004001510005388 */ /* 0x0041e80000000800 */
[----:B------:R0:W-:Y:S04]  /*0570*/  @!P1 STS [R18+0x800], RZ ;  /* 0x000800ff12009388 */ /* 0x0001e80000000800 */
[----:B-----5:R0:W-:Y:S04]  /*0580*/  @P1 STS [R18+0x800], R15 ;  /* 0x0008000f12001388 */ /* 0x0201e80000000800 */
[----:B------:R0:W-:Y:S04]  /*0590*/  @!P6 STS [R16+0x800], RZ ;  /* 0x000800ff1000e388 */ /* 0x0001e80000000800 */
[----:B----4-:R0:W-:Y:S04]  /*05a0*/  @P6 STS [R16+0x800], R13 ;  /* 0x0008000d10006388 */ /* 0x0101e80000000800 */
[----:B------:R0:W-:Y:S04]  /*05b0*/  @!P4 STS [R18+0xc00], RZ ;  /* 0x000c00ff1200c388 */ /* 0x0001e80000000800 */
[----:B---3--:R0:W-:Y:S04]  /*05c0*/  @P4 STS [R18+0xc00], R11 ;  /* 0x000c000b12004388 */ /* 0x0081e80000000800 */
[----:B------:R0:W-:Y:S04]  /*05d0*/  @!P3 STS [R16+0xc00], RZ ;  /* 0x000c00ff1000b388 */ /* 0x0001e80000000800 */
[----:B------:R0:W-:Y:S01]  /*05e0*/  @P3 STS [R16+0xc00], R9 ;  /* 0x000c000910003388 */ /* 0x0001e20000000800 */
[----:B------:R-:W-:Y:S06]  /*05f0*/  BAR.SYNC.DEFER_BLOCKING 0x0 ;  /* 0x0000000000007b1d */ /* 0x000fec0000010000 */
[----:B------:R-:W-:Y:S05]  /*0600*/  BRA.U !UP0, `(.L_x_0) ;  /* 0x0000002508307547 */ /* 0x000fea000b800000 */
[C---:B------:R-:W-:Y:S01]  /*0610*/  IADD3 R14, PT, PT, R0.reuse, 0x38, RZ ;  /* 0x00000038000e7810 */ /* 0x040fe20007ffe0ff */
[----:B------:R-:W-:Y:S01]  /*0620*/  USHF.R.S32.HI UR8, URZ, 0x5, UR6 ;  /* 0x00000005ff087899 */ /* 0x000fe20008011406 */
[----:B0-----:R-:W-:Y:S01]  /*0630*/  IADD3 R16, PT, PT, R0, 0x30, RZ ;  /* 0x0000003000107810 */ /* 0x001fe20007ffe0ff */
[----:B------:R-:W-:Y:S01]  /*0640*/  IMAD R34, R6, UR11, RZ ;  /* 0x0000000b06227c24 */ /* 0x000fe2000f8e02ff */
[----:B------:R-:W-:Y:S01]  /*0650*/  IADD3 R12, PT, PT, R0, 0x20, RZ ;  /* 0x00000020000c7810 */ /* 0x000fe20007ffe0ff */
[--C-:B------:R-:W-:Y:S01]  /*0660*/  IMAD R41, R14, UR9, R43.reuse ;  /* 0x000000090e297c24 */ /* 0x100fe2000f8e022b */
[----:B------:R-:W-:Y:S01]  /*0670*/  IADD3 R18, PT, PT, R0, 0x28, RZ ;  /* 0x0000002800127810 */ /* 0x000fe20007ffe0ff */
[--C-:B------:R-:W-:Y:S01]  /*0680*/  IMAD R9, R16, UR9, R43.reuse ;  /* 0x0000000910097c24 */ /* 0x100fe2000f8e022b */
[----:B------:R-:W-:Y:S01]  /*0690*/  UISETP.GT.AND UP0, UPT, UR8, 0x1, UPT ;  /* 0x000000010800788c */ /* 0x000fe2000bf04270 */
[--C-:B------:R-:W-:Y:S01]  /*06a0*/  IMAD R39, R12, UR9, R43.reuse ;  /* 0x000000090c277c24 */ /* 0x100fe2000f8e022b */
[----:B------:R-:W-:Y:S01]  /*06b0*/  LEA R41, R38, R41, 0x5 ;  /* 0x0000002926297211 */ /* 0x000fe200078e28ff */
[----:B------:R-:W-:Y:S01]  /*06c0*/  IMAD R11, R18, UR9, R43 ;  /* 0x00000009120b7c24 */ /* 0x000fe2000f8e022b */
[----:B------:R-:W-:-:S02]  /*06d0*/  LEA R40, R38, R9, 0x5 ;  /* 0x0000000926287211 */ /* 0x000fc400078e28ff */
[C---:B------:R-:W-:Y:S02]  /*06e0*/  LEA R39, R38.reuse, R39, 0x5 ;  /* 0x0000002726277211 */ /* 0x040fe400078e28ff */
[----:B------:R-:W-:Y:S02]  /*06f0*/  LEA R38, R38, R11, 0x5 ;  /* 0x0000000b26267211 */ /* 0x000fe400078e28ff */
[----:B------:R-:W-:Y:S02]  /*0700*/  MOV R11, UR11 ;  /* 0x0000000b000b7c02 */ /* 0x000fe40008000f00 */
[----:B------:R-:W-:Y:S02]  /*0710*/  MOV R9, UR11 ;  /* 0x0000000b00097c02 */ /* 0x000fe40008000f00 */
[----:B------:R-:W-:Y:S02]  /*0720*/  MOV R13, UR11 ;  /* 0x0000000b000d7c02 */ /* 0x000fe40008000f00 */
[----:B------:R-:W-:-:S02]  /*0730*/  LEA R36, R11, R34, 0x4 ;  /* 0x000000220b247211 */ /* 0x000fc400078e20ff */
[----:B------:R-:W-:Y:S02]  /*0740*/  LEA R8, R9, R34, 0x3 ;  /* 0x0000002209087211 */ /* 0x000fe400078e18ff */
[----:B------:R-:W-:Y:S02]  /*0750*/  LEA R10, R13, R36, 0x3 ;  /* 0x000000240d0a7211 */ /* 0x000fe400078e18ff */
[----:B------:R-:W-:Y:S02]  /*0760*/  LEA R32, R0, UR4, 0x7 ;  /* 0x0000000400207c11 */ /* 0x000fe4000f8e38ff */
[-C--:B------:R-:W-:Y:S02]  /*0770*/  IADD3 R34, PT, PT, R34, R43.reuse, RZ ;  /* 0x0000002b22227210 */ /* 0x080fe40007ffe0ff */
[-C--:B------:R-:W-:Y:S02]  /*0780*/  IADD3 R35, PT, PT, R8, R43.reuse, RZ ;  /* 0x0000002b08237210 */ /* 0x080fe40007ffe0ff */
[----:B------:R-:W-:-:S02]  /*0790*/  IADD3 R36, PT, PT, R36, R43, RZ ;  /* 0x0000002b24247210 */ /* 0x000fc40007ffe0ff */
[----:B------:R-:W-:Y:S01]  /*07a0*/  IADD3 R37, PT, PT, R10, R43, RZ ;  /* 0x0000002b0a257210 */ /* 0x000fe20007ffe0ff */
[----:B------:R-:W-:Y:S06]  /*07b0*/  BRA.U !UP0, `(.L_x_1) ;  /* 0x0000000108ec7547 */ /* 0x000fec000b800000 */
[----:B------:R-:W-:-:S04]  /*07c0*/  IADD3 R10, PT, PT, R43, 0x20, RZ ;  /* 0x000000202b0a7810 */ /* 0x000fc80007ffe0ff */
[----:B------:R-:W-:-:S04]  /*07d0*/  ISETP.GE.AND P1, PT, R10, UR11, PT ;  /* 0x0000000b0a007c0c */ /* 0x000fc8000bf26270 */
[----:B------:R-:W-:-:S13]  /*07e0*/  ISETP.GE.OR P1, PT, R6, UR10, P1 ;  /* 0x0000000a06007c0c */ /* 0x000fda0008f26670 */
[----:B------:R-:W0:Y:S01]  /*07f0*/  @!P1 LDC.64 R8, c[0x0][0x380] ;  /* 0x0000e000ff089b82 */ /* 0x000e220000000a00 */
[----:B------:R-:W-:-:S05]  /*0800*/  @!P1 IADD3 R11, PT, PT, R34, 0x20, RZ ;  /* 0x00000020220b9810 */ /* 0x000fca0007ffe0ff */
[----:B0-----:R-:W-:-:S05]  /*0810*/  @!P1 IMAD.WIDE.U32 R8, R11, 0x4, R8 ;  /* 0x000000040b089825 */ /* 0x001fca00078e0008 */
[----:B------:R0:W2:Y:S01]  /*0820*/  @!P1 LDG.E.CONSTANT R13, desc[UR12][R8.64] ;  /* 0x0000000c080d9981 */ /* 0x0000a2000c1e9900 */
[----:B------:R-:W-:Y:S02]  /*0830*/  IADD3 R11, PT, PT, R7, 0x1000, RZ ;  /* 0x00001000070b7810 */ /* 0x000fe40007ffe0ff */
[----:B------:R-:W-:Y:S02]  /*0840*/  ISETP.GE.AND P3, PT, R10, UR11, PT ;  /* 0x0000000b0a007c0c */ /* 0x000fe4000bf66270 */
[----:B------:R-:W-:Y:S02]  /*0850*/  ISETP.GE.OR P2, PT, R12, UR11, P2 ;  /* 0x0000000b0c007c0c */ /* 0x000fe40009746670 */
[----:B------:R-:W-:Y:S02]  /*0860*/  LEA R22, R0, R11, 0x7 ;  /* 0x0000000b00167211 */ /* 0x000fe400078e38ff */
[----:B------:R-:W-:Y:S02]  /*0870*/  ISETP.LT.AND P6, PT, R2, UR10, !P3 ;  /* 0x0000000a02007c0c */ /* 0x000fe4000dfc1270 */
[----:B------:R-:W-:-:S02]  /*0880*/  ISETP.LT.AND P5, PT, R18, UR11, !P0 ;  /* 0x0000000b12007c0c */ /* 0x000fc4000c7a1270 */
[----:B------:R-:W-:Y:S02]  /*0890*/  ISETP.LT.AND P4, PT, R3, UR10, !P3 ;  /* 0x0000000a03007c0c */ /* 0x000fe4000df81270 */
[----:B------:R-:W-:-:S03]  /*08a0*/  ISETP.LT.AND P3, PT, R4, UR10, !P3 ;  /* 0x0000000a04007c0c */ /* 0x000fc6000df61270 */
[----:B------:R-:W1:Y:S04]  /*08b0*/  @!P2 LDC.64 R20, c[0x0][0x388] ;  /* 0x0000e200ff14ab82 */ /* 0x000e680000000a00 */
[----:B------:R-:W-:-:S04]  /*08c0*/  @P6 IADD3 R23, PT, PT, R35, 0x20, RZ ;  /* 0x0000002023176810 */ /* 0x000fc80007ffe0ff */
[----:B------:R-:W3:Y:S01]  /*08d0*/  @P6 LDC.64 R18, c[0x0][0x380] ;  /* 0x0000e000ff126b82 */ /* 0x000ee20000000a00 */
[----:B------:R-:W-:-:S07]  /*08e0*/  @P4 IADD3 R25, PT, PT, R36, 0x20, RZ ;  /* 0x0000002024194810 */ /* 0x000fce0007ffe0ff */
[----:B0-----:R-:W0:Y:S01]  /*08f0*/  @P4 LDC.64 R8, c[0x0][0x380] ;  /* 0x0000e000ff084b82 */ /* 0x001e220000000a00 */
[----:B-1----:R-:W-:-:S06]  /*0900*/  @!P2 IMAD.WIDE R20, R39, 0x4, R20 ;  /* 0x000000042714a825 */ /* 0x002fcc00078e0214 */
[----:B------:R1:W4:Y:S01]  /*0910*/  @!P2 LDG.E.CONSTANT R20, desc[UR12][R20.64] ;  /* 0x0000000c1414a981 */ /* 0x000322000c1e9900 */
[----:B---3--:R-:W-:Y:S01]  /*0920*/  @P6 IMAD.WIDE.U32 R18, R23, 0x4, R18 ;  /* 0x0000000417126825 */ /* 0x008fe200078e0012 */
[----:B------:R-:W-:-:S05]  /*0930*/  @P3 IADD3 R23, PT, PT, R37, 0x20, RZ ;  /* 0x0000002025173810 */ /* 0x000fca0007ffe0ff */
[----:B------:R-:W3:Y:S01]  /*0940*/  @P6 LDG.E.CONSTANT R19, desc[UR12][R18.64] ;  /* 0x0000000c12136981 */ /* 0x000ee2000c1e9900 */
[----:B0-----:R-:W-:-:S06]  /*0950*/  @P4 IMAD.WIDE.U32 R8, R25, 0x4, R8 ;  /* 0x0000000419084825 */ /* 0x001fcc00078e0008 */
[----:B------:R-:W5:Y:S04]  /*0960*/  @P4 LDG.E.CONSTANT R9, desc[UR12][R8.64] ;  /* 0x0000000c08094981 */ /* 0x000f68000c1e9900 */
[----:B--2---:R0:W-:Y:S04]  /*0970*/  @!P1 STS [R22], R13 ;  /* 0x0000000d16009388 */ /* 0x0041e80000000800 */
[----:B------:R2:W-:Y:S01]  /*0980*/  @P1 STS [R22], RZ ;  /* 0x000000ff16001388 */ /* 0x0005e20000000800 */
[----:B------:R-:W-:Y:S02]  /*0990*/  ISETP.LT.AND P1, PT, R16, UR11, !P0 ;  /* 0x0000000b10007c0c */ /* 0x000fe4000c721270 */
[----:B------:R-:W-:Y:S01]  /*09a0*/  ISETP.LT.AND P0, PT, R14, UR11, !P0 ;  /* 0x0000000b0e007c0c */ /* 0x000fe2000c701270 */
[----:B------:R-:W1:Y:S08]  /*09b0*/  @P5 LDC.64 R16, c[0x0][0x388] ;  /* 0x0000e200ff105b82 */ /* 0x000e700000000a00 */
[----:B0-----:R-:W0:Y:S08]  /*09c0*/  @P3 LDC.64 R12, c[0x0][0x380] ;  /* 0x0000e000ff0c3b82 */ /* 0x001e300000000a00 */
[----:B------:R-:W2:Y:S08]  /*09d0*/  @P1 LDC.64 R10, c[0x0][0x388] ;  /* 0x0000e200ff0a1b82 */ /* 0x000eb00000000a00 */
[----:B------:R-:W4:Y:S01]  /*09e0*/  @P0 LDC.64 R14, c[0x0][0x388] ;  /* 0x0000e200ff0e0b82 */ /* 0x000f220000000a00 */
[----:B-1----:R-:W-:-:S06]  /*09f0*/  @P5 IMAD.WIDE R16, R38, 0x4, R16 ;  /* 0x0000000426105825 */ /* 0x002fcc00078e0210 */
[----:B------:R-:W5:Y:S01]  /*0a00*/  @P5 LDG.E.CONSTANT R16, desc[UR12][R16.64] ;  /* 0x0000000c10105981 */ /* 0x000f62000c1e9900 */
[----:B0-----:R-:W-:-:S06]  /*0a10*/  @P3 IMAD.WIDE.U32 R12, R23, 0x4, R12 ;  /* 0x00000004170c3825 */ /* 0x001fcc00078e000c */
[----:B------:R-:W5:Y:S01]  /*0a20*/  @P3 LDG.E.CONSTANT R13, desc[UR12][R12.64] ;  /* 0x0000000c0c0d3981 */ /* 0x000f62000c1e9900 */
[----:B--2---:R-:W-:-:S06]  /*0a30*/  @P1 IMAD.WIDE R10, R40, 0x4, R10 ;  /* 0x00000004280a1825 */ /* 0x004fcc00078e020a */
[----:B------:R-:W2:Y:S01]  /*0a40*/  @P1 LDG.E.CONSTANT R10, desc[UR12][R10.64] ;  /* 0x0000000c0a0a1981 */ /* 0x000ea2000c1e9900 */
[----:B----4-:R-:W-:-:S06]  /*0a50*/  @P0 IMAD.WIDE R14, R41, 0x4, R14 ;  /* 0x00000004290e0825 */ /* 0x010fcc00078e020e */
[----:B------:R-:W4:Y:S01]  /*0a60*/  @P0 LDG.E.CONSTANT R14, desc[UR12][R14.64] ;  /* 0x0000000c0e0e0981 */ /* 0x000f22000c1e9900 */
[----:B------:R-:W-:-:S04]  /*0a70*/  IADD3 R21, PT, PT, R5, 0x1000, RZ ;  /* 0x0000100005157810 */ /* 0x000fc80007ffe0ff */
[----:B------:R-:W-:-:S05]  /*0a80*/  LEA R21, R0, R21, 0x7 ;  /* 0x0000001500157211 */ /* 0x000fca00078e38ff */
[----:B------:R0:W-:Y:S04]  /*0a90*/  @!P2 STS [R21], R20 ;  /* 0x000000141500a388 */ /* 0x0001e80000000800 */
[----:B------:R0:W-:Y:S04]  /*0aa0*/  @P2 STS [R21], RZ ;  /* 0x000000ff15002388 */ /* 0x0001e80000000800 */
[----:B------:R0:W-:Y:S04]  /*0ab0*/  @!P6 STS [R22+0x400], RZ ;  /* 0x000400ff1600e388 */ /* 0x0001e80000000800 */
[----:B---3--:R0:W-:Y:S04]  /*0ac0*/  @P6 STS [R22+0x400], R19 ;  /* 0x0004001316006388 */ /* 0x0081e80000000800 */
[----:B------:R0:W-:Y:S04]  /*0ad0*/  @!P5 STS [R21+0x400], RZ ;  /* 0x000400ff1500d388 */ /* 0x0001e80000000800 */
[----:B-----5:R0:W-:Y:S04]  /*0ae0*/  @P5 STS [R21+0x400], R16 ;  /* 0x0004001015005388 */ /* 0x0201e80000000800 */
[----:B------:R0:W-:Y:S04]  /*0af0*/  @!P4 STS [R22+0x800], RZ ;  /* 0x000800ff1600c388 */ /* 0x0001e80000000800 */
[----:B------:R0:W-:Y:S04]  /*0b00*/  @P4 STS [R22+0x800], R9 ;  /* 0x0008000916004388 */ /* 0x0001e80000000800 */
[----:B------:R0:W-:Y:S04]  /*0b10*/  @!P1 STS [R21+0x800], RZ ;  /* 0x000800ff15009388 */ /* 0x0001e80000000800 */
[----:B--2---:R0:W-:Y:S04]  /*0b20*/  @P1 STS [R21+0x800], R10 ;  /* 0x0008000a15001388 */ /* 0x0041e80000000800 */
[----:B------:R0:W-:Y:S04]  /*0b30*/  @!P3 STS [R22+0xc00], RZ ;  /* 0x000c00ff1600b388 */ /* 0x0001e80000000800 */
[----:B------:R0:W-:Y:S04]  /*0b40*/  @P3 STS [R22+0xc00], R13 ;  /* 0x000c000d16003388 */ /* 0x0001e80000000800 */
[----:B------:R0:W-:Y:S04]  /*0b50*/  @!P0 STS [R21+0xc00], RZ ;  /* 0x000c00ff15008388 */ /* 0x0001e80000000800 */
[----:B----4-:R0:W-:Y:S02]  /*0b60*/  @P0 STS [R21+0xc00], R14 ;  /* 0x000c000e15000388 */ /* 0x0101e40000000800 */
.L_x_1:
[----:B------:R-:W-:Y:S01]  /*0b70*/  LDS R25, [R5] ;  /* 0x0000000005197984 */ /* 0x000fe20000000800 */
[----:B------:R-:W-:Y:S01]  /*0b80*/  UISETP.LT.AND UP0, UPT, UR8, 0x1, UPT ;  /* 0x000000010800788c */ /* 0x000fe2000bf01270 */
[----:B------:R-:W-:Y:S02]  /*0b90*/  UMOV UR11, 0x1 ;  /* 0x00000001000b7882 */ /* 0x000fe40000000000 */
[----:B0-----:R-:W0:Y:S01]  /*0ba0*/  LDS.128 R12, [R32+0x800] ;  /* 0x00080000200c7984 */ /* 0x001e220000000c00 */
[----:B------:R-:W-:-:S03]  /*0bb0*/  USEL UR5, UR8, 0x1, !UP0 ;  /* 0x0000000108057887 */ /* 0x000fc6000c000000 */
[----:B------:R-:W1:Y:S01]  /*0bc0*/  LDS.128 R8, [R32+0x400] ;  /* 0x0004000020087984 */ /* 0x000e620000000c00 */
[----:B------:R-:W-:-:S03]  /*0bd0*/  UIADD3 UR5, UPT, UPT, -UR5, 0x1, URZ ;  /* 0x0000000105057890 */ /* 0x000fc6000fffe1ff */
[----:B------:R-:W2:Y:S01]  /*0be0*/  LDS R29, [R5+0x80] ;  /* 0x00008000051d7984 */ /* 0x000ea20000000800 */
[----:B------:R-:W-:-:S03]  /*0bf0*/  UISETP.NE.AND UP0, UPT, UR5, URZ, UPT ;  /* 0x000000ff0500728c */ /* 0x000fc6000bf05270 */
[----:B------:R-:W3:Y:S04]  /*0c00*/  LDS.128 R20, [R32] ;  /* 0x0000000020147984 */ /* 0x000ee80000000c00 */
[----:B------:R-:W4:Y:S04]  /*0c10*/  LDS.128 R16, [R32+0xc00] ;  /* 0x000c000020107984 */ /* 0x000f280000000c00 */
[----:B------:R-:W5:Y:S04]  /*0c20*/  LDS R27, [R5+0x100] ;  /* 0x00010000051b7984 */ /* 0x000f680000000800 */
[----:B------:R-:W5:Y:S04]  /*0c30*/  LDS R24, [R5+0x180] ;  /* 0x0001800005187984 */ /* 0x000f680000000800 */
[----:B------:R-:W-:Y:S04]  /*0c40*/  LDS R28, [R5+0x200] ;  /* 0x00020000051c7984 */ /* 0x000fe80000000800 */
[----:B------:R-:W-:Y:S04]  /*0c50*/  LDS R26, [R5+0x280] ;  /* 0x00028000051a7984 */ /* 0x000fe80000000800 */
[----:B------:R-:W-:Y:S01]  /*0c60*/  LDS R31, [R5+0x300] ;  /* 0x00030000051f7984 */ /* 0x000fe20000000800 */
[----:B0-----:R-:W-:-:S03]  /*0c70*/  FFMA R12, R25, R12, RZ ;  /* 0x0000000c190c7223 */ /* 0x001fc600000000ff */
[----:B------:R-:W-:Y:S01]  /*0c80*/  LDS R42, [R5+0xb80] ;  /* 0x000b8000052a7984 */ /* 0x000fe20000000800 */
[----:B-1----:R-:W-:Y:S01]  /*0c90*/  FFMA R8, R25, R8, RZ ;  /* 0x0000000819087223 */ /* 0x002fe200000000ff */
[----:B--2---:R-:W-:-:S03]  /*0ca0*/  FFMA R13, R29, R13, R12 ;  /* 0x0000000d1d0d7223 */ /* 0x004fc6000000000c */
[----:B------:R-:W-:Y:S01]  /*0cb0*/  FFMA R9, R29, R9, R8 ;  /* 0x000000091d097223 */ /* 0x000fe20000000008 */
[C---:B---3--:R-:W-:Y:S01]  /*0cc0*/  FFMA R20, R25.reuse, R20, RZ ;  /* 0x0000001419147223 */ /* 0x048fe200000000ff */
[----:B----4-:R-:W-:-:S03]  /*0cd0*/  FFMA R16, R25, R16, RZ ;  /* 0x0000001019107223 */ /* 0x010fc600000000ff */
[----:B------:R-:W-:Y:S01]  /*0ce0*/  FFMA R20, R29, R21, R20 ;  /* 0x000000151d147223 */ /* 0x000fe20000000014 */
[----:B-----5:R-:W-:Y:S01]  /*0cf0*/  FFMA R14, R27, R14, R13 ;  /* 0x0000000e1b0e7223 */ /* 0x020fe2000000000d */
[----:B------:R-:W-:Y:S01]  /*0d00*/  FFMA R17, R29, R17, R16 ;  /* 0x000000111d117223 */ /* 0x000fe20000000010 */
[C---:B------:R-:W-:Y:S01]  /*0d10*/  FFMA R10, R27.reuse, R10, R9 ;  /* 0x0000000a1b0a7223 */ /* 0x040fe20000000009 */
[C---:B------:R-:W-:Y:S01]  /*0d20*/  FFMA R25, R27.reuse, R22, R20 ;  /* 0x000000161b197223 */ /* 0x040fe20000000014 */
[C---:B------:R-:W-:Y:S01]  /*0d30*/  FFMA R29, R24.reuse, R15, R14 ;  /* 0x0000000f181d7223 */ /* 0x040fe2000000000e */
[----:B------:R-:W-:Y:S01]  /*0d40*/  FFMA R18, R27, R18, R17 ;  /* 0x000000121b127223 */ /* 0x000fe20000000011 */
[----:B------:R-:W0:Y:S01]  /*0d50*/  LDS.128 R12, [R32+0x410] ;  /* 0x00041000200c7984 */ /* 0x000e220000000c00 */
[C---:B------:R-:W-:Y:S01]  /*0d60*/  FFMA R27, R24.reuse, R11, R10 ;  /* 0x0000000b181b7223 */ /* 0x040fe2000000000a */
[C---:B------:R-:W-:Y:S01]  /*0d70*/  FFMA R25, R24.reuse, R23, R25 ;  /* 0x0000001718197223 */ /* 0x040fe20000000019 */
[----:B------:R-:W-:Y:S01]  /*0d80*/  FFMA R45, R24, R19, R18 ;  /* 0x00000013182d7223 */ /* 0x000fe20000000012 */
[----:B------:R-:W1:Y:S04]  /*0d90*/  LDS.128 R8, [R32+0x10] ;  /* 0x0000100020087984 */ /* 0x000e680000000c00 */
[----:B------:R-:W2:Y:S04]  /*0da0*/  LDS.128 R20, [R32+0xc10] ;  /* 0x000c100020147984 */ /* 0x000ea80000000c00 */
[----:B------:R-:W3:Y:S04]  /*0db0*/  LDS.128 R16, [R32+0x810] ;  /* 0x0008100020107984 */ /* 0x000ee80000000c00 */
[----:B------:R-:W4:Y:S01]  /*0dc0*/  LDS R24, [R5+0x380] ;  /* 0x0003800005187984 */ /* 0x000f220000000800 */
[C---:B0-----:R-:W-:Y:S01]  /*0dd0*/  FFMA R12, R28.reuse, R12, R27 ;  /* 0x0000000c1c0c7223 */ /* 0x041fe2000000001b */
[----:B-1----:R-:W-:-:S03]  /*0de0*/  FFMA R25, R28, R8, R25 ;  /* 0x000000081c197223 */ /* 0x002fc60000000019 */
[----:B------:R-:W-:Y:S01]  /*0df0*/  FFMA R13, R26, R13, R12 ;  /* 0x0000000d1a0d7223 */ /* 0x000fe2000000000c */
[----:B--2---:R-:W-:Y:S01]  /*0e00*/  FFMA R20, R28, R20, R45 ;  /* 0x000000141c147223 */ /* 0x004fe2000000002d */
[----:B------:R-:W-:Y:S02]  /*0e10*/  FFMA R8, R26, R9, R25 ;  /* 0x000000091a087223 */ /* 0x000fe40000000019 */
[C---:B------:R-:W-:Y:S01]  /*0e20*/  FFMA R14, R31.reuse, R14, R13 ;  /* 0x0000000e1f0e7223 */ /* 0x040fe2000000000d */
[----:B---3--:R-:W-:Y:S01]  /*0e30*/  FFMA R16, R28, R16, R29 ;  /* 0x000000101c107223 */ /* 0x008fe2000000001d */
[C---:B------:R-:W-:Y:S01]  /*0e40*/  FFMA R21, R26.reuse, R21, R20 ;  /* 0x000000151a157223 */ /* 0x040fe20000000014 */
[C---:B------:R-:W-:Y:S01]  /*0e50*/  FFMA R25, R31.reuse, R10, R8 ;  /* 0x0000000a1f197223 */ /* 0x040fe20000000008 */
[----:B------:R-:W-:Y:S01]  /*0e60*/  LDS R28, [R5+0x400] ;  /* 0x00040000051c7984 */ /* 0x000fe20000000800 */
[----:B------:R-:W-:Y:S01]  /*0e70*/  FFMA R17, R26, R17, R16 ;  /* 0x000000111a117223 */ /* 0x000fe20000000010 */
[C---:B------:R-:W-:Y:S01]  /*0e80*/  FFMA R22, R31.reuse, R22, R21 ;  /* 0x000000161f167223 */ /* 0x040fe20000000015 */
[C---:B----4-:R-:W-:Y:S01]  /*0e90*/  FFMA R27, R24.reuse, R15, R14 ;  /* 0x0000000f181b7223 */ /* 0x050fe2000000000e */
[C---:B------:R-:W-:Y:S01]  /*0ea0*/  FFMA R25, R24.reuse, R11, R25 ;  /* 0x0000000b18197223 */ /* 0x040fe20000000019 */
[----:B------:R-:W-:Y:S01]  /*0eb0*/  FFMA R18, R31, R18, R17 ;  /* 0x000000121f127223 */ /* 0x000fe20000000011 */
[----:B------:R-:W0:Y:S01]  /*0ec0*/  LDS.128 R12, [R32+0x420] ;  /* 0x00042000200c7984 */ /* 0x000e220000000c00 */
[----:B------:R-:W-:-:S02]  /*0ed0*/  FFMA R45, R24, R23, R22 ;  /* 0x00000017182d7223 */ /* 0x000fc40000000016 */
[----:B------:R-:W-:Y:S01]  /*0ee0*/  FFMA R29, R24, R19, R18 ;  /* 0x00000013181d7223 */ /* 0x000fe20000000012 */
[----:B------:R-:W1:Y:S04]  /*0ef0*/  LDS.128 R8, [R32+0x20] ;  /* 0x0000200020087984 */ /* 0x000e680000000c00 */
[----:B------:R-:W2:Y:S04]  /*0f00*/  LDS.128 R20, [R32+0xc20] ;  /* 0x000c200020147984 */ /* 0x000ea80000000c00 */
[----:B------:R-:W3:Y:S04]  /*0f10*/  LDS R26, [R5+0x480] ;  /* 0x00048000051a7984 */ /* 0x000ee80000000800 */
[----:B------:R-:W4:Y:S04]  /*0f20*/  LDS.128 R16, [R32+0x820] ;  /* 0x0008200020107984 */ /* 0x000f280000000c00 */
[----:B------:R-:W5:Y:S04]  /*0f30*/  LDS R31, [R5+0x500] ;  /* 0x00050000051f7984 */ /* 0x000f680000000800 */
[----:B------:R-:W5:Y:S01]  /*0f40*/  LDS R24, [R5+0x580] ;  /* 0x0005800005187984 */ /* 0x000f620000000800 */
[C---:B0-----:R-:W-:Y:S01]  /*0f50*/  FFMA R12, R28.reuse, R12, R27 ;  /* 0x0000000c1c0c7223 */ /* 0x041fe2000000001b */
[C---:B-1----:R-:W-:Y:S01]  /*0f60*/  FFMA R25, R28.reuse, R8, R25 ;  /* 0x000000081c197223 */ /* 0x042fe20000000019 */
[----:B--2---:R-:W-:-:S02]  /*0f70*/  FFMA R20, R28, R20, R45 ;  /* 0x000000141c147223 */ /* 0x004fc4000000002d */
[C---:B---3--:R-:W-:Y:S01]  /*0f80*/  FFMA R13, R26.reuse, R13, R12 ;  /* 0x0000000d1a0d7223 */ /* 0x048fe2000000000c */
[C---:B------:R-:W-:Y:S01]  /*0f90*/  FFMA R8, R26.reuse, R9, R25 ;  /* 0x000000091a087223 */ /* 0x040fe20000000019 */
[----:B------:R-:W-:Y:S01]  /*0fa0*/  FFMA R21, R26, R21, R20 ;  /* 0x000000151a157223 */ /* 0x000fe20000000014 */
[----:B----4-:R-:W-:Y:S02]  /*0fb0*/  FFMA R16, R28, R16, R29 ;  /* 0x000000101c107223 */ /* 0x010fe4000000001d */
[----:B------:R-:W-:Y:S01]  /*0fc0*/  LDS R28, [R5+0x600] ;  /* 0x00060000051c7984 */ /* 0x000fe20000000800 */
[C---:B-----5:R-:W-:Y:S01]  /*0fd0*/  FFMA R14, R31.reuse, R14, R13 ;  /* 0x0000000e1f0e7223 */ /* 0x060fe2000000000d */
[----:B------:R-:W-:Y:S01]  /*0fe0*/  FFMA R17, R26, R17, R16 ;  /* 0x000000111a117223 */ /* 0x000fe20000000010 */
[C---:B------:R-:W-:Y:S01]  /*0ff0*/  FFMA R25, R31.reuse, R10, R8 ;  /* 0x0000000a1f197223 */ /* 0x040fe20000000008 */
[C---:B------:R-:W-:Y:S01]  /*1000*/  FFMA R22, R31.reuse, R22, R21 ;  /* 0x000000161f167223 */ /* 0x040fe20000000015 */
[C---:B------:R-:W-:Y:S01]  /*1010*/  FFMA R27, R24.reuse, R15, R14 ;  /* 0x0000000f181b7223 */ /* 0x040fe2000000000e */
[----:B------:R-:W-:Y:S01]  /*1020*/  FFMA R18, R31, R18, R17 ;  /* 0x000000121f127223 */ /* 0x000fe20000000011 */
[C---:B------:R-:W-:Y:S01]  /*1030*/  FFMA R25, R24.reuse, R11, R25 ;  /* 0x0000000b18197223 */ /* 0x040fe20000000019 */
[----:B------:R-:W0:Y:S01]  /*1040*/  LDS.128 R12, [R32+0x430] ;  /* 0x00043000200c7984 */ /* 0x000e220000000c00 */
[C---:B------:R-:W-:Y:S01]  /*1050*/  FFMA R45, R24.reuse, R23, R22 ;  /* 0x00000017182d7223 */ /* 0x040fe20000000016 */
[----:B------:R-:W-:-:S02]  /*1060*/  FFMA R29, R24, R19, R18 ;  /* 0x00000013181d7223 */ /* 0x000fc40000000012 */
        /* <DEDUP_REMOVED lines=8> */
[----:B--2---:R-:W-:-:S03]  /*10f0*/  FFMA R20, R28, R20, R45 ;  /* 0x000000141c147223 */ /* 0x004fc6000000002d */
[C---:B---3--:R-:W-:Y:S01]  /*1100*/  FFMA R8, R26.reuse, R9, R25 ;  /* 0x000000091a087223 */ /* 0x048fe20000000019 */
[C---:B------:R-:W-:Y:S01]  /*1110*/  FFMA R13, R26.reuse, R13, R12 ;  /* 0x0000000d1a0d7223 */ /* 0x040fe2000000000c */
[----:B------:R-:W-:Y:S01]  /*1120*/  FFMA R21, R26, R21, R20 ;  /* 0x000000151a157223 */ /* 0x000fe20000000014 */
[----:B------:R-:W-:Y:S01]  /*1130*/  LDS R12, [R5+0x880] ;  /* 0x00088000050c7984 */ /* 0x000fe20000000800 */
[----:B----4-:R-:W-:-:S03]  /*1140*/  FFMA R16, R28, R16, R29 ;  /* 0x000000101c107223 */ /* 0x010fc6000000001d */
[----:B------:R-:W-:Y:S01]  /*1150*/  LDS R28, [R5+0x980] ;  /* 0x00098000051c7984 */ /* 0x000fe20000000800 */
[C---:B-----5:R-:W-:Y:S01]  /*1160*/  FFMA R9, R31.reuse, R10, R8 ;  /* 0x0000000a1f097223 */ /* 0x060fe20000000008 */
[C---:B------:R-:W-:Y:S01]  /*1170*/  FFMA R14, R31.reuse, R14, R13 ;  /* 0x0000000e1f0e7223 */ /* 0x040fe2000000000d */
[----:B------:R-:W-:Y:S01]  /*1180*/  FFMA R17, R26, R17, R16 ;  /* 0x000000111a117223 */ /* 0x000fe20000000010 */
[C---:B------:R-:W-:Y:S01]  /*1190*/  FFMA R22, R31.reuse, R22, R21 ;  /* 0x000000161f167223 */ /* 0x040fe20000000015 */
[C---:B------:R-:W-:Y:S01]  /*11a0*/  FFMA R13, R24.reuse, R11, R9 ;  /* 0x0000000b180d7223 */ /* 0x040fe20000000009 */
[C---:B------:R-:W-:Y:S01]  /*11b0*/  FFMA R15, R24.reuse, R15, R14 ;  /* 0x0000000f180f7223 */ /* 0x040fe2000000000e */
[----:B------:R-:W-:Y:S01]  /*11c0*/  FFMA R18, R31, R18, R17 ;  /* 0x000000121f127223 */ /* 0x000fe20000000011 */
[----:B------:R-:W-:Y:S01]  /*11d0*/  LDS R14, [R5+0x800] ;  /* 0x00080000050e7984 */ /* 0x000fe20000000800 */
[C---:B------:R-:W-:Y:S02]  /*11e0*/  FFMA R45, R24.reuse, R23, R22 ;  /* 0x00000017182d7223 */ /* 0x040fe40000000016 */
[----:B------:R-:W-:Y:S01]  /*11f0*/  FFMA R29, R24, R19, R18 ;  /* 0x00000013181d7223 */ /* 0x000fe20000000012 */
[----:B------:R-:W0:Y:S04]  /*1200*/  LDS.128 R8, [R32+0x40] ;  /* 0x0000400020087984 */ /* 0x000e280000000c00 */
        /* <DEDUP_REMOVED lines=8> */
[----:B------:R-:W-:Y:S01]  /*1290*/  FFMA R21, R12, R21, R20 ;  /* 0x000000150c157223 */ /* 0x000fe20000000014 */
[----:B---3--:R-:W-:Y:S02]  /*12a0*/  FFMA R24, R14, R24, R45 ;  /* 0x000000180e187223 */ /* 0x008fe4000000002d */
[C---:B------:R-:W-:Y:S01]  /*12b0*/  FFMA R17, R12.reuse, R17, R16 ;  /* 0x000000110c117223 */ /* 0x040fe20000000010 */
[----:B------:R-:W-:Y:S01]  /*12c0*/  LDS R45, [R5+0xa00] ;  /* 0x000a0000052d7984 */ /* 0x000fe20000000800 */
[C---:B----4-:R-:W-:Y:S01]  /*12d0*/  FFMA R9, R31.reuse, R10, R8 ;  /* 0x0000000a1f097223 */ /* 0x050fe20000000008 */
        /* <DEDUP_REMOVED lines=10> */
[----:B------:R-:W2:Y:S04]  /*1380*/  LDS R16, [R5+0xa80] ;  /* 0x000a800005107984 */ /* 0x000ea80000000800 */
[----:B------:R-:W3:Y:S04]  /*1390*/  LDS.128 R24, [R32+0x850] ;  /* 0x0008500020187984 */ /* 0x000ee80000000c00 */
[----:B------:R-:W4:Y:S04]  /*13a0*/  LDS.128 R28, [R32+0xc50] ;  /* 0x000c5000201c7984 */ /* 0x000f280000000c00 */
[----:B------:R-:W5:Y:S01]  /*13b0*/  LDS R17, [R5+0xb00] ;  /* 0x000b000005117984 */ /* 0x000f620000000800 */
[C---:B0-----:R-:W-:Y:S01]  /*13c0*/  FFMA R21, R45.reuse, R8, R21 ;  /* 0x000000082d157223 */ /* 0x041fe20000000015 */
[----:B-1----:R-:W-:-:S03]  /*13d0*/  FFMA R12, R45, R12, R19 ;  /* 0x0000000c2d0c7223 */ /* 0x002fc60000000013 */
[C---:B--2---:R-:W-:Y:S01]  /*13e0*/  FFMA R8, R16.reuse, R9, R21 ;  /* 0x0000000910087223 */ /* 0x044fe20000000015 */
[C---:B------:R-:W-:Y:S01]  /*13f0*/  FFMA R13, R16.reuse, R13, R12 ;  /* 0x0000000d100d7223 */ /* 0x040fe2000000000c */
[C---:B---3--:R-:W-:Y:S01]  /*1400*/  FFMA R23, R45.reuse, R24, R23 ;  /* 0x000000182d177223 */ /* 0x048fe20000000017 */
[----:B----4-:R-:W-:Y:S02]  /*1410*/  FFMA R18, R45, R28, R18 ;  /* 0x0000001c2d127223 */ /* 0x010fe40000000012 */
[----:B------:R-:W-:Y:S01]  /*1420*/  LDS R28, [R5+0xc80] ;  /* 0x000c8000051c7984 */ /* 0x000fe20000000800 */
[C---:B-----5:R-:W-:Y:S01]  /*1430*/  FFMA R9, R17.reuse, R10, R8 ;  /* 0x0000000a11097223 */ /* 0x060fe20000000008 */
[C---:B------:R-:W-:Y:S01]  /*1440*/  FFMA R14, R17.reuse, R14, R13 ;  /* 0x0000000e110e7223 */ /* 0x040fe2000000000d */
[C---:B------:R-:W-:Y:S01]  /*1450*/  FFMA R8, R16.reuse, R25, R23 ;  /* 0x0000001910087223 */ /* 0x040fe20000000017 */
[----:B------:R-:W-:Y:S01]  /*1460*/  FFMA R29, R16, R29, R18 ;  /* 0x0000001d101d7223 */ /* 0x000fe20000000012 */
[----:B------:R-:W-:Y:S01]  /*1470*/  LDS R25, [R5+0xc00] ;  /* 0x000c000005197984 */ /* 0x000fe20000000800 */
        /* <DEDUP_REMOVED lines=10> */
[----:B------:R-:W4:Y:S04]  /*1520*/  LDS R29, [R5+0xd00] ;  /* 0x000d0000051d7984 */ /* 0x000f280000000800 */
[----:B------:R-:W5:Y:S01]  /*1530*/  LDS R42, [R5+0xd80] ;  /* 0x000d8000052a7984 */ /* 0x000f620000000800 */
[C---:B0-----:R-:W-:Y:S01]  /*1540*/  FFMA R31, R25.reuse, R20, R24 ;  /* 0x00000014191f7223 */ /* 0x041fe20000000018 */
[----:B-1----:R-:W-:-:S02]  /*1550*/  FFMA R8, R25, R8, R45 ;  /* 0x0000000819087223 */ /* 0x002fc4000000002d */
[----:B------:R-:W-:Y:S01]  /*1560*/  LDS R45, [R5+0xe00] ;  /* 0x000e0000052d7984 */ /* 0x000fe20000000800 */
[C---:B--2---:R-:W-:Y:S01]  /*1570*/  FFMA R16, R25.reuse, R16, R27 ;  /* 0x0000001019107223 */ /* 0x044fe2000000001b */
[C---:B------:R-:W-:Y:S01]  /*1580*/  FFMA R9, R28.reuse, R9, R8 ;  /* 0x000000091c097223 */ /* 0x040fe20000000008 */
[----:B---3--:R-:W-:Y:S01]  /*1590*/  FFMA R20, R25, R12, R30 ;  /* 0x0000000c19147223 */ /* 0x008fe2000000001e */
[C---:B------:R-:W-:Y:S01]  /*15a0*/  FFMA R30, R28.reuse, R21, R31 ;  /* 0x000000151c1e7223 */ /* 0x040fe2000000001f */
[----:B------:R-:W0:Y:S01]  /*15b0*/  LDS.128 R24, [R32+0x70] ;  /* 0x0000700020187984 */ /* 0x000e220000000c00 */
[C---:B------:R-:W-:Y:S01]  /*15c0*/  FFMA R17, R28.reuse, R17, R16 ;  /* 0x000000111c117223 */ /* 0x040fe20000000010 */
[----:B------:R-:W-:Y:S01]  /*15d0*/  FFMA R21, R28, R13, R20 ;  /* 0x0000000d1c157223 */ /* 0x000fe20000000014 */
[C---:B----4-:R-:W-:Y:S01]  /*15e0*/  FFMA R31, R29.reuse, R22, R30 ;  /* 0x000000161d1f7223 */ /* 0x050fe2000000001e */
[C---:B------:R-:W-:Y:S01]  /*15f0*/  FFMA R10, R29.reuse, R10, R9 ;  /* 0x0000000a1d0a7223 */ /* 0x040fe20000000009 */
[----:B------:R-:W1:Y:S01]  /*1600*/  LDS R12, [R5+0xe80] ;  /* 0x000e8000050c7984 */ /* 0x000e620000000800 */
[C---:B------:R-:W-:Y:S01]  /*1610*/  FFMA R13, R29.reuse, R18, R17 ;  /* 0x000000121d0d7223 */ /* 0x040fe20000000011 */
[C---:B-----5:R-:W-:Y:S01]  /*1620*/  FFMA R8, R42.reuse, R23, R31 ;  /* 0x000000172a087223 */ /* 0x060fe2000000001f */
[----:B------:R-:W-:Y:S01]  /*1630*/  FFMA R14, R29, R14, R21 ;  /* 0x0000000e1d0e7223 */ /* 0x000fe20000000015 */
[C---:B------:R-:W-:Y:S01]  /*1640*/  FFMA R16, R42.reuse, R11, R10 ;  /* 0x0000000b2a107223 */ /* 0x040fe2000000000a */
[----:B------:R-:W2:Y:S01]  /*1650*/  LDS.128 R20, [R32+0x870] ;  /* 0x0008700020147984 */ /* 0x000ea20000000c00 */
[C---:B------:R-:W-:Y:S01]  /*1660*/  FFMA R13, R42.reuse, R19, R13 ;  /* 0x000000132a0d7223 */ /* 0x040fe2000000000d */
[----:B------:R-:W-:-:S02]  /*1670*/  FFMA R15, R42, R15, R14 ;  /* 0x0000000f2a0f7223 */ /* 0x000fc4000000000e */
[----:B------:R-:W3:Y:S04]  /*1680*/  LDS.128 R28, [R32+0xc70] ;  /* 0x000c7000201c7984 */ /* 0x000ee80000000c00 */
[----:B------:R-:W4:Y:S04]  /*1690*/  LDS R17, [R5+0xf00] ;  /* 0x000f000005117984 */ /* 0x000f280000000800 */
[----:B------:R-:W5:Y:S01]  /*16a0*/  LDS R18, [R5+0xf80] ;  /* 0x000f800005127984 */ /* 0x000f620000000800 */
[----:B0-----:R-:W-:-:S03]  /*16b0*/  FFMA R24, R45, R24, R8 ;  /* 0x000000182d187223 */ /* 0x001fc60000000008 */
[----:B------:R-:W0:Y:S01]  /*16c0*/  LDS.128 R8, [R32+0x470] ;  /* 0x0004700020087984 */ /* 0x000e220000000c00 */
[----:B-1----:R-:W-:Y:S01]  /*16d0*/  FFMA R24, R12, R25, R24 ;  /* 0x000000190c187223 */ /* 0x002fe20000000018 */
[C---:B--2---:R-:W-:Y:S01]  /*16e0*/  FFMA R20, R45.reuse, R20, R13 ;  /* 0x000000142d147223 */ /* 0x044fe2000000000d */
[----:B---3--:R-:W-:-:S03]  /*16f0*/  FFMA R28, R45, R28, R15 ;  /* 0x0000001c2d1c7223 */ /* 0x008fc6000000000f */
[C---:B------:R-:W-:Y:S01]  /*1700*/  FFMA R21, R12.reuse, R21, R20 ;  /* 0x000000150c157223 */ /* 0x040fe20000000014 */
[----:B------:R-:W-:Y:S01]  /*1710*/  FFMA R29, R12, R29, R28 ;  /* 0x0000001d0c1d7223 */ /* 0x000fe2000000001c */
[C---:B----4-:R-:W-:Y:S02]  /*1720*/  FFMA R19, R17.reuse, R26, R24 ;  /* 0x0000001a11137223 */ /* 0x050fe40000000018 */
[C---:B------:R-:W-:Y:S01]  /*1730*/  FFMA R22, R17.reuse, R22, R21 ;  /* 0x0000001611167223 */ /* 0x040fe20000000015 */
[----:B------:R-:W-:Y:S01]  /*1740*/  FFMA R30, R17, R30, R29 ;  /* 0x0000001e111e7223 */ /* 0x000fe2000000001d */
[C---:B-----5:R-:W-:Y:S02]  /*1750*/  FFMA R19, R18.reuse, R27, R19 ;  /* 0x0000001b12137223 */ /* 0x060fe40000000013 */
[C---:B------:R-:W-:Y:S01]  /*1760*/  FFMA R29, R18.reuse, R23, R22 ;  /* 0x00000017121d7223 */ /* 0x040fe20000000016 */
[----:B------:R-:W-:Y:S01]  /*1770*/  FFMA R31, R18, R31, R30 ;  /* 0x0000001f121f7223 */ /* 0x000fe2000000001e */
[----:B0-----:R-:W-:-:S04]  /*1780*/  FFMA R25, R45, R8, R16 ;  /* 0x000000082d197223 */ /* 0x001fc80000000010 */
[----:B------:R-:W-:-:S04]  /*1790*/  FFMA R8, R12, R9, R25 ;  /* 0x000000090c087223 */ /* 0x000fc80000000019 */
[----:B------:R-:W-:-:S04]  /*17a0*/  FFMA R8, R17, R10, R8 ;  /* 0x0000000a11087223 */ /* 0x000fc80000000008 */
[----:B------:R-:W-:Y:S01]  /*17b0*/  FFMA R17, R18, R11, R8 ;  /* 0x0000000b12117223 */ /* 0x000fe20000000008 */
[----:B------:R-:W-:Y:S06]  /*17c0*/  BAR.SYNC.DEFER_BLOCKING 0x0 ;  /* 0x0000000000007b1d */ /* 0x000fec0000010000 */
[----:B------:R-:W-:Y:S05]  /*17d0*/  BRA.U !UP0, `(.L_x_0) ;  /* 0x0000001108bc7547 */ /* 0x000fea000b800000 */
[----:B------:R-:W-:Y:S01]  /*17e0*/  MOV R8, UR9 ;  /* 0x0000000900087c02 */ /* 0x000fe20008000f00 */
[----:B------:R-:W0:Y:S01]  /*17f0*/  LDCU UR10, c[0x0][0x3a0] ;  /* 0x00007400ff0a77ac */ /* 0x000e220008000800 */
[----:B------:R-:W-:Y:S02]  /*1800*/  MOV R9, UR9 ;  /* 0x0000000900097c02 */ /* 0x000fe40008000f00 */
[----:B------:R-:W-:Y:S01]  /*1810*/  MOV R10, UR9 ;  /* 0x00000009000a7c02 */ /* 0x000fe20008000f00 */
[----:B------:R-:W1:Y:S01]  /*1820*/  LDCU.64 UR14, c[0x0][0x398] ;  /* 0x00007300ff0e77ac */ /* 0x000e620008000a00 */
[----:B------:R-:W-:Y:S02]  /*1830*/  MOV R11, UR9 ;  /* 0x00000009000b7c02 */ /* 0x000fe40008000f00 */
[----:B------:R-:W-:Y:S01]  /*1840*/  LEA R41, R8, R41, 0x5 ;  /* 0x0000002908297211 */ /* 0x000fe200078e28ff */
[----:B------:R-:W-:Y:S01]  /*1850*/  UMOV UR6, 0x1 ;  /* 0x0000000100067882 */ /* 0x000fe20000000000 */
[----:B------:R-:W-:Y:S01]  /*1860*/  LEA R40, R9, R40, 0x5 ;  /* 0x0000002809287211 */ /* 0x000fe200078e28ff */
[----:B------:R-:W-:Y:S01]  /*1870*/  UMOV UR7, UR5 ;  /* 0x0000000500077c82 */ /* 0x000fe20008000000 */
[----:B------:R-:W-:-:S02]  /*1880*/  LEA R39, R10, R39, 0x5 ;  /* 0x000000270a277211 */ /* 0x000fc400078e28ff */
[----:B------:R-:W-:Y:S02]  /*1890*/  LEA R38, R11, R38, 0x5 ;  /* 0x000000260b267211 */ /* 0x000fe400078e28ff */
[----:B------:R-:W-:Y:S02]  /*18a0*/  IADD3 R37, PT, PT, R37, 0x20, RZ ;  /* 0x0000002025257810 */ /* 0x000fe40007ffe0ff */
[----:B------:R-:W-:Y:S02]  /*18b0*/  IADD3 R36, PT, PT, R36, 0x20, RZ ;  /* 0x0000002024247810 */ /* 0x000fe40007ffe0ff */
[----:B------:R-:W-:Y:S02]  /*18c0*/  IADD3 R35, PT, PT, R35, 0x20, RZ ;  /* 0x0000002023237810 */ /* 0x000fe40007ffe0ff */
[----:B------:R-:W-:Y:S02]  /*18d0*/  IADD3 R34, PT, PT, R34, 0x20, RZ ;  /* 0x0000002022227810 */ /* 0x000fe40007ffe0ff */
[----:B------:R-:W-:-:S02]  /*18e0*/  IADD3 R32, PT, PT, R43, 0x20, RZ ;  /* 0x000000202b207810 */ /* 0x000fc40007ffe0ff */
[----:B01----:R-:W-:-:S07]  /*18f0*/  IADD3 R42, PT, PT, R0, 0x40, RZ ;  /* 0x00000040002a7810 */ /* 0x003fce0007ffe0ff */
.L_x_3:
[----:B------:R-:W-:Y:S01]  /*1900*/  UIADD3 UR11, UPT, UPT, UR11, 0x1, URZ ;  /* 0x000000010b0b7890 */ /* 0x000fe2000fffe0ff */
[----:B------:R-:W-:Y:S01]  /*1910*/  MOV R8, UR6 ;  /* 0x0000000600087c02 */ /* 0x000fe20008000f00 */
[----:B------:R-:W-:Y:S02]  /*1920*/  ULEA UR5, UR6, UR4, 0xc ;  /* 0x0000000406057291 */ /* 0x000fe4000f8e60ff */
[----:B------:R-:W-:Y:S01]  /*1930*/  UISETP.GE.AND UP0, UPT, UR11, UR8, UPT ;  /* 0x000000080b00728c */ /* 0x000fe2000bf06270 */
[----:B------:R-:W-:-:S03]  /*1940*/  LEA R43, R8, R5, 0xc ;  /* 0x00000005082b7211 */ /* 0x000fc600078e60ff */
[----:B------:R-:W-:-:S05]  /*1950*/  LEA R44, R0, UR5, 0x7 ;  /* 0x00000005002c7c11 */ /* 0x000fca000f8e38ff */
[----:B------:R-:W-:Y:S05]  /*1960*/  BRA.U UP0, `(.L_x_2) ;  /* 0x0000000500087547 */ /* 0x000fea000b800000 */
[----:B------:R-:W-:-:S04]  /*1970*/  IADD3 R10, PT, PT, R32, 0x20, RZ ;  /* 0x00000020200a7810 */ /* 0x000fc80007ffe0ff */
[----:B------:R-:W-:-:S04]  /*1980*/  ISETP.GE.AND P3, PT, R10, UR15, PT ;  /* 0x0000000f0a007c0c */ /* 0x000fc8000bf66270 */
[----:B------:R-:W-:-:S13]  /*1990*/  ISETP.GE.OR P3, PT, R6, UR14, P3 ;  /* 0x0000000e06007c0c */ /* 0x000fda0009f66670 */
[----:B------:R-:W0:Y:S01]  /*19a0*/  @!P3 LDC.64 R8, c[0x0][0x380] ;  /* 0x0000e000ff08bb82 */ /* 0x000e220000000a00 */
[----:B------:R-:W-:-:S05]  /*19b0*/  @!P3 IADD3 R11, PT, PT, R34, 0x20, RZ ;  /* 0x00000020220bb810 */ /* 0x000fca0007ffe0ff */
[----:B0-----:R-:W-:-:S06]  /*19c0*/  @!P3 IMAD.WIDE.U32 R8, R11, 0x4, R8 ;  /* 0x000000040b08b825 */ /* 0x001fcc00078e0008 */
[----:B------:R0:W2:Y:S01]  /*19d0*/  @!P3 LDG.E.CONSTANT R9, desc[UR12][R8.64] ;  /* 0x0000000c0809b981 */ /* 0x0000a2000c1e9900 */
[----:B------:R-:W-:Y:S01]  /*19e0*/  USHF.L.U32 UR5, UR6, 0xc, URZ ;  /* 0x0000000c06057899 */ /* 0x000fe200080006ff */
[C---:B------:R-:W-:Y:S02]  /*19f0*/  ISETP.GE.AND P0, PT, R33.reuse, UR10, PT ;  /* 0x0000000a21007c0c */ /* 0x040fe4000bf06270 */
[----:B------:R-:W-:Y:S01]  /*1a00*/  ISETP.GE.AND P2, PT, R10, UR15, PT ;  /* 0x0000000f0a007c0c */ /* 0x000fe2000bf46270 */
[----:B------:R-:W-:Y:S01]  /*1a10*/  ULOP3.LUT UR5, UR5, 0x1000, URZ, 0x3c, !UPT ;  /* 0x0000100005057892 */ /* 0x000fe2000f8e3cff */
[C---:B------:R-:W-:Y:S02]  /*1a20*/  ISETP.GE.OR P0, PT, R42.reuse, UR15, P0 ;  /* 0x0000000f2a007c0c */ /* 0x040fe40008706670 */
[----:B------:R-:W-:Y:S02]  /*1a30*/  ISETP.GE.AND P1, PT, R33, UR10, PT ;  /* 0x0000000a21007c0c */ /* 0x000fe4000bf26270 */
[----:B------:R-:W-:-:S02]  /*1a40*/  IADD3 R10, PT, PT, R42, 0x8, RZ ;  /* 0x000000082a0a7810 */ /* 0x000fc40007ffe0ff */
[----:B------:R-:W-:Y:S02]  /*1a50*/  IADD3 R11, PT, PT, R7, UR5, RZ ;  /* 0x00000005070b7c10 */ /* 0x000fe4000fffe0ff */
[----:B------:R-:W-:Y:S02]  /*1a60*/  ISETP.LT.AND P6, PT, R2, UR14, !P2 ;  /* 0x0000000e02007c0c */ /* 0x000fe4000d7c1270 */
[----:B------:R-:W-:Y:S02]  /*1a70*/  LEA R16, R0, R11, 0x7 ;  /* 0x0000000b00107211 */ /* 0x000fe400078e38ff */
[----:B0-----:R-:W-:Y:S01]  /*1a80*/  IADD3 R8, PT, PT, R42, 0x10, RZ ;  /* 0x000000102a087810 */ /* 0x001fe20007ffe0ff */
[----:B------:R-:W0:Y:S01]  /*1a90*/  @!P0 LDC.64 R24, c[0x0][0x388] ;  /* 0x0000e200ff188b82 */ /* 0x000e220000000a00 */
[----:B------:R-:W-:Y:S02]  /*1aa0*/  ISETP.LT.AND P5, PT, R10, UR15, !P1 ;  /* 0x0000000f0a007c0c */ /* 0x000fe4000cfa1270 */
[----:B------:R-:W-:-:S02]  /*1ab0*/  ISETP.LT.AND P4, PT, R3, UR14, !P2 ;  /* 0x0000000e03007c0c */ /* 0x000fc4000d781270 */
[----:B------:R-:W-:-:S03]  /*1ac0*/  ISETP.LT.AND P2, PT, R4, UR14, !P2 ;  /* 0x0000000e04007c0c */ /* 0x000fc6000d741270 */
[----:B------:R-:W1:Y:S01]  /*1ad0*/  @P6 LDC.64 R22, c[0x0][0x380] ;  /* 0x0000e000ff166b82 */ /* 0x000e620000000a00 */
[----:B------:R-:W-:-:S07]  /*1ae0*/  @P6 IADD3 R27, PT, PT, R35, 0x20, RZ ;  /* 0x00000020231b6810 */ /* 0x000fce0007ffe0ff */
[----:B------:R-:W3:Y:S01]  /*1af0*/  @P5 LDC.64 R20, c[0x0][0x388] ;  /* 0x0000e200ff145b82 */ /* 0x000ee20000000a00 */
[----:B------:R-:W-:-:S07]  /*1b00*/  @P4 IADD3 R45, PT, PT, R36, 0x20, RZ ;  /* 0x00000020242d4810 */ /* 0x000fce0007ffe0ff */
[----:B------:R-:W4:Y:S01]  /*1b10*/  @P4 LDC.64 R14, c[0x0][0x380] ;  /* 0x0000e000ff0e4b82 */ /* 0x000f220000000a00 */
[----:B0-----:R-:W-:-:S06]  /*1b20*/  @!P0 IMAD.WIDE R24, R39, 0x4, R24 ;  /* 0x0000000427188825 */ /* 0x001fcc00078e0218 */
[----:B------:R0:W5:Y:S01]  /*1b30*/  @!P0 LDG.E.CONSTANT R24, desc[UR12][R24.64] ;  /* 0x0000000c18188981 */ /* 0x000162000c1e9900 */
[----:B------:R-:W0:Y:S01]  /*1b40*/  @P2 LDC.64 R10, c[0x0][0x380] ;  /* 0x0000e000ff0a2b82 */ /* 0x000e220000000a00 */
[----:B-1----:R-:W-:Y:S01]  /*1b50*/  @P6 IMAD.WIDE.U32 R22, R27, 0x4, R22 ;  /* 0x000000041b166825 */ /* 0x002fe200078e0016 */
[----:B------:R-:W-:-:S05]  /*1b60*/  @P2 IADD3 R27, PT, PT, R37, 0x20, RZ ;  /* 0x00000020251b2810 */ /* 0x000fca0007ffe0ff */
[----:B------:R-:W5:Y:S01]  /*1b70*/  @P6 LDG.E.CONSTANT R23, desc[UR12][R22.64] ;  /* 0x0000000c16176981 */ /* 0x000f62000c1e9900 */
[----:B---3--:R-:W-:-:S06]  /*1b80*/  @P5 IMAD.WIDE R20, R38, 0x4, R20 ;  /* 0x0000000426145825 */ /* 0x008fcc00078e0214 */
[----:B------:R-:W3:Y:S01]  /*1b90*/  @P5 LDG.E.CONSTANT R20, desc[UR12][R20.64] ;  /* 0x0000000c14145981 */ /* 0x000ee2000c1e9900 */
[----:B----4-:R-:W-:-:S06]  /*1ba0*/  @P4 IMAD.WIDE.U32 R14, R45, 0x4, R14 ;  /* 0x000000042d0e4825 */ /* 0x010fcc00078e000e */
[----:B------:R-:W4:Y:S01]  /*1bb0*/  @P4 LDG.E.CONSTANT R15, desc[UR12][R14.64] ;  /* 0x0000000c0e0f4981 */ /* 0x000f22000c1e9900 */
[----:B0-----:R-:W-:-:S06]  /*1bc0*/  @P2 IMAD.WIDE.U32 R10, R27, 0x4, R10 ;  /* 0x000000041b0a2825 */ /* 0x001fcc00078e000a */
[----:B------:R-:W4:Y:S04]  /*1bd0*/  @P2 LDG.E.CONSTANT R11, desc[UR12][R10.64] ;  /* 0x0000000c0a0b2981 */ /* 0x000f28000c1e9900 */
[----:B--2---:R0:W-:Y:S04]  /*1be0*/  @!P3 STS [R16], R9 ;  /* 0x000000091000b388 */ /* 0x0041e80000000800 */
[----:B------:R1:W-:Y:S01]  /*1bf0*/  @P3 STS [R16], RZ ;  /* 0x000000ff10003388 */ /* 0x0003e20000000800 */
[----:B------:R-:W-:Y:S02]  /*1c00*/  ISETP.LT.AND P3, PT, R8, UR15, !P1 ;  /* 0x0000000f08007c0c */ /* 0x000fe4000cf61270 */
[----:B------:R-:W-:-:S04]  /*1c10*/  IADD3 R8, PT, PT, R42, 0x18, RZ ;  /* 0x000000182a087810 */ /* 0x000fc80007ffe0ff */
[----:B------:R-:W-:-:S07]  /*1c20*/  ISETP.LT.AND P1, PT, R8, UR15, !P1 ;  /* 0x0000000f08007c0c */ /* 0x000fce000cf21270 */
[----:B------:R-:W2:Y:S08]  /*1c30*/  @P3 LDC.64 R12, c[0x0][0x388] ;  /* 0x0000e200ff0c3b82 */ /* 0x000eb00000000a00 */
[----:B0-----:R-:W0:Y:S01]  /*1c40*/  @P1 LDC.64 R8, c[0x0][0x388] ;  /* 0x0000e200ff081b82 */ /* 0x001e220000000a00 */
[----:B--2---:R-:W-:-:S06]  /*1c50*/  @P3 IMAD.WIDE R12, R40, 0x4, R12 ;  /* 0x00000004280c3825 */ /* 0x004fcc00078e020c */
[----:B------:R-:W2:Y:S01]  /*1c60*/  @P3 LDG.E.CONSTANT R12, desc[UR12][R12.64] ;  /* 0x0000000c0c0c3981 */ /* 0x000ea2000c1e9900 */
[----:B0-----:R-:W-:-:S06]  /*1c70*/  @P1 IMAD.WIDE R8, R41, 0x4, R8 ;  /* 0x0000000429081825 */ /* 0x001fcc00078e0208 */
[----:B------:R-:W2:Y:S01]  /*1c80*/  @P1 LDG.E.CONSTANT R8, desc[UR12][R8.64] ;  /* 0x0000000c08081981 */ /* 0x000ea2000c1e9900 */
[----:B------:R-:W-:-:S04]  /*1c90*/  IADD3 R25, PT, PT, R5, UR5, RZ ;  /* 0x0000000505197c10 */ /* 0x000fc8000fffe0ff */
[----:B------:R-:W-:-:S05]  /*1ca0*/  LEA R25, R0, R25, 0x7 ;  /* 0x0000001900197211 */ /* 0x000fca00078e38ff */
[----:B-----5:R1:W-:Y:S04]  /*1cb0*/  @!P0 STS [R25], R24 ;  /* 0x0000001819008388 */ /* 0x0203e80000000800 */
[----:B------:R1:W-:Y:S04]  /*1cc0*/  @P0 STS [R25], RZ ;  /* 0x000000ff19000388 */ /* 0x0003e80000000800 */
[----:B------:R1:W-:Y:S04]  /*1cd0*/  @!P6 STS [R16+0x400], RZ ;  /* 0x000400ff1000e388 */ /* 0x0003e80000000800 */
[----:B------:R1:W-:Y:S04]  /*1ce0*/  @P6 STS [R16+0x400], R23 ;  /* 0x0004001710006388 */ /* 0x0003e80000000800 */
[----:B------:R1:W-:Y:S04]  /*1cf0*/  @!P5 STS [R25+0x400], RZ ;  /* 0x000400ff1900d388 */ /* 0x0003e80000000800 */
[----:B---3--:R1:W-:Y:S04]  /*1d00*/  @P5 STS [R25+0x400], R20 ;  /* 0x0004001419005388 */ /* 0x0083e80000000800 */
[----:B------:R1:W-:Y:S04]  /*1d10*/  @!P4 STS [R16+0x800], RZ ;  /* 0x000800ff1000c388 */ /* 0x0003e80000000800 */
[----:B----4-:R1:W-:Y:S04]  /*1d20*/  @P4 STS [R16+0x800], R15 ;  /* 0x0008000f10004388 */ /* 0x0103e80000000800 */
[----:B------:R1:W-:Y:S04]  /*1d30*/  @!P3 STS [R25+0x800], RZ ;  /* 0x000800ff1900b388 */ /* 0x0003e80000000800 */
[----:B--2---:R1:W-:Y:S04]  /*1d40*/  @P3 STS [R25+0x800], R12 ;  /* 0x0008000c19003388 */ /* 0x0043e80000000800 */
[----:B------:R1:W-:Y:S04]  /*1d50*/  @!P2 STS [R16+0xc00], RZ ;  /* 0x000c00ff1000a388 */ /* 0x0003e80000000800 */
[----:B------:R1:W-:Y:S04]  /*1d60*/  @P2 STS [R16+0xc00], R11 ;  /* 0x000c000b10002388 */ /* 0x0003e80000000800 */
[----:B------:R1:W-:Y:S04]  /*1d70*/  @!P1 STS [R25+0xc00], RZ ;  /* 0x000c00ff19009388 */ /* 0x0003e80000000800 */
[----:B------:R1:W-:Y:S02]  /*1d80*/  @P1 STS [R25+0xc00], R8 ;  /* 0x000c000819001388 */ /* 0x0003e40000000800 */
.L_x_2:
[----:B-1----:R-:W-:Y:S01]  /*1d90*/  LDS R16, [R43] ;  /* 0x000000002b107984 */ /* 0x002fe20000000800 */
[----:B------:R-:W-:Y:S01]  /*1da0*/  UMOV UR9, UR10 ;  /* 0x0000000a00097c82 */ /* 0x000fe20008000000 */
[----:B------:R-:W-:Y:S01]  /*1db0*/  UIADD3 UR7, UPT, UPT, UR7, 0x1, URZ ;  /* 0x0000000107077890 */ /* 0x000fe2000fffe0ff */
[----:B------:R-:W-:Y:S01]  /*1dc0*/  IADD3 R42, PT, PT, R42, 0x20, RZ ;  /* 0x000000202a2a7810 */ /* 0x000fe20007ffe0ff */
[----:B------:R-:W0:Y:S01]  /*1dd0*/  LDS.128 R8, [R44] ;  /* 0x000000002c087984 */ /* 0x000e220000000c00 */
[----:B------:R-:W-:Y:S01]  /*1de0*/  ULOP3.LUT UR5, UR6, 0x1, URZ, 0x3c, !UPT ;  /* 0x0000000106057892 */ /* 0x000fe2000f8e3cff */
[----:B------:R-:W-:Y:S01]  /*1df0*/  IADD3 R37, PT, PT, R37, 0x20, RZ ;  /* 0x0000002025257810 */ /* 0x000fe20007ffe0ff */
[----:B------:R-:W-:Y:S01]  /*1e00*/  UISETP.NE.AND UP0, UPT, UR7, URZ, UPT ;  /* 0x000000ff0700728c */ /* 0x000fe2000bf05270 */
[----:B------:R-:W1:Y:S01]  /*1e10*/  LDS.128 R12, [R44+0x400] ;  /* 0x000400002c0c7984 */ /* 0x000e620000000c00 */
[----:B------:R-:W-:Y:S02]  /*1e20*/  IADD3 R36, PT, PT, R36, 0x20, RZ ;  /* 0x0000002024247810 */ /* 0x000fe40007ffe0ff */
[----:B------:R-:W-:Y:S01]  /*1e30*/  IADD3 R35, PT, PT, R35, 0x20, RZ ;  /* 0x0000002023237810 */ /* 0x000fe20007ffe0ff */
[----:B------:R-:W2:Y:S01]  /*1e40*/  LDS.128 R20, [R44+0x800] ;  /* 0x000800002c147984 */ /* 0x000ea20000000c00 */
[----:B------:R-:W-:Y:S01]  /*1e50*/  IADD3 R34, PT, PT, R34, 0x20, RZ ;  /* 0x0000002022227810 */ /* 0x000fe20007ffe0ff */
[----:B------:R-:W-:Y:S01]  /*1e60*/  UMOV UR6, UR5 ;  /* 0x0000000500067c82 */ /* 0x000fe20008000000 */
[----:B------:R-:W-:Y:S01]  /*1e70*/  IADD3 R32, PT, PT, R32, 0x20, RZ ;  /* 0x0000002020207810 */ /* 0x000fe20007ffe0ff */
[----:B------:R-:W3:Y:S04]  /*1e80*/  LDS R28, [R43+0x80] ;  /* 0x000080002b1c7984 */ /* 0x000ee80000000800 */
[----:B------:R-:W4:Y:S04]  /*1e90*/  LDS.128 R24, [R44+0xc00] ;  /* 0x000c00002c187984 */ /* 0x000f280000000c00 */
[----:B------:R-:W-:Y:S01]  /*1ea0*/  LDS R30, [R43+0x180] ;  /* 0x000180002b1e7984 */ /* 0x000fe20000000800 */
[C---:B0-----:R-:W-:Y:S01]  /*1eb0*/  FFMA R45, R16.reuse, R8, R19 ;  /* 0x00000008102d7223 */ /* 0x041fe20000000013 */
[----:B-1----:R-:W-:-:S02]  /*1ec0*/  FFMA R8, R16, R12, R17 ;  /* 0x0000000c10087223 */ /* 0x002fc40000000011 */
[----:B------:R-:W0:Y:S01]  /*1ed0*/  LDS R12, [R43+0x100] ;  /* 0x000100002b0c7984 */ /* 0x000e220000000800 */
[----:B--2---:R-:W-:-:S04]  /*1ee0*/  FFMA R29, R16, R20, R29 ;  /* 0x00000014101d7223 */ /* 0x004fc8000000001d */
[C---:B---3--:R-:W-:Y:S01]  /*1ef0*/  FFMA R21, R28.reuse, R21, R29 ;  /* 0x000000151c157223 */ /* 0x048fe2000000001d */
[C---:B------:R-:W-:Y:S01]  /*1f00*/  FFMA R45, R28.reuse, R9, R45 ;  /* 0x000000091c2d7223 */ /* 0x040fe2000000002d */
[----:B------:R-:W-:Y:S01]  /*1f10*/  FFMA R13, R28, R13, R8 ;  /* 0x0000000d1c0d7223 */ /* 0x000fe20000000008 */
[----:B------:R-:W-:Y:S01]  /*1f20*/  LDS R9, [R43+0x200] ;  /* 0x000200002b097984 */ /* 0x000fe20000000800 */
[----:B----4-:R-:W-:-:S03]  /*1f30*/  FFMA R24, R16, R24, R31 ;  /* 0x0000001810187223 */ /* 0x010fc6000000001f */
[----:B------:R-:W1:Y:S01]  /*1f40*/  LDS.128 R16, [R44+0x10] ;  /* 0x000010002c107984 */ /* 0x000e620000000c00 */
[----:B------:R-:W-:-:S03]  /*1f50*/  FFMA R25, R28, R25, R24 ;  /* 0x000000191c197223 */ /* 0x000fc60000000018 */
[----:B------:R-:W2:Y:S01]  /*1f60*/  LDS R8, [R43+0x280] ;  /* 0x000280002b087984 */ /* 0x000ea20000000800 */
[C---:B0-----:R-:W-:Y:S01]  /*1f70*/  FFMA R22, R12.reuse, R22, R21 ;  /* 0x000000160c167223 */ /* 0x041fe20000000015 */
[C---:B------:R-:W-:Y:S01]  /*1f80*/  FFMA R45, R12.reuse, R10, R45 ;  /* 0x0000000a0c2d7223 */ /* 0x040fe2000000002d */
[C---:B------:R-:W-:Y:S01]  /*1f90*/  FFMA R10, R12.reuse, R14, R13 ;  /* 0x0000000e0c0a7223 */ /* 0x040fe2000000000d */
[----:B------:R-:W-:Y:S01]  /*1fa0*/  FFMA R26, R12, R26, R25 ;  /* 0x0000001a0c1a7223 */ /* 0x000fe20000000019 */
[C---:B------:R-:W-:Y:S01]  /*1fb0*/  FFMA R13, R30.reuse, R23, R22 ;  /* 0x000000171e0d7223 */ /* 0x040fe20000000016 */
[C---:B------:R-:W-:Y:S01]  /*1fc0*/  FFMA R12, R30.reuse, R11, R45 ;  /* 0x0000000b1e0c7223 */ /* 0x040fe2000000002d */
[----:B------:R-:W0:Y:S01]  /*1fd0*/  LDS.128 R20, [R44+0x410] ;  /* 0x000410002c147984 */ /* 0x000e220000000c00 */
[C---:B------:R-:W-:Y:S01]  /*1fe0*/  FFMA R10, R30.reuse, R15, R10 ;  /* 0x0000000f1e0a7223 */ /* 0x040fe2000000000a */
[----:B------:R-:W-:Y:S02]  /*1ff0*/  FFMA R15, R30, R27, R26 ;  /* 0x0000001b1e0f7223 */ /* 0x000fe4000000001a */
[----:B------:R-:W3:Y:S01]  /*2000*/  LDS R11, [R43+0x300] ;  /* 0x000300002b0b7984 */ /* 0x000ee20000000800 */
[----:B-1----:R-:W-:-:S03]  /*2010*/  FFMA R45, R9, R16, R12 ;  /* 0x00000010092d7223 */ /* 0x002fc6000000000c */
[----:B------:R-:W1:Y:S01]  /*2020*/  LDS.128 R24, [R44+0x810] ;  /* 0x000810002c187984 */ /* 0x000e620000000c00 */
[----:B--2---:R-:W-:-:S03]  /*2030*/  FFMA R12, R8, R17, R45 ;  /* 0x00000011080c7223 */ /* 0x004fc6000000002d */
[----:B------:R-:W2:Y:S04]  /*2040*/  LDS.128 R28, [R44+0xc10] ;  /* 0x000c10002c1c7984 */ /* 0x000ea80000000c00 */
[----:B------:R-:W4:Y:S01]  /*2050*/  LDS R16, [R43+0x380] ;  /* 0x000380002b107984 */ /* 0x000f220000000800 */
[----:B0-----:R-:W-:Y:S01]  /*2060*/  FFMA R17, R9, R20, R10 ;  /* 0x0000001409117223 */ /* 0x001fe2000000000a */
[----:B---3--:R-:W-:-:S03]  /*2070*/  FFMA R45, R11, R18, R12 ;  /* 0x000000120b2d7223 */ /* 0x008fc6000000000c */
[C---:B------:R-:W-:Y:S02]  /*2080*/  FFMA R10, R8.reuse, R21, R17 ;  /* 0x00000015080a7223 */ /* 0x040fe40000000011 */
[----:B------:R-:W-:Y:S01]  /*2090*/  LDS R17, [R43+0x400] ;  /* 0x000400002b117984 */ /* 0x000fe20000000800 */
[----:B-1----:R-:W-:Y:S01]  /*20a0*/  FFMA R24, R9, R24, R13 ;  /* 0x0000001809187223 */ /* 0x002fe2000000000d */
[----:B------:R-:W-:Y:S01]  /*20b0*/  FFMA R22, R11, R22, R10 ;  /* 0x000000160b167223 */ /* 0x000fe2000000000a */
[----:B--2---:R-:W-:Y:S02]  /*20c0*/  FFMA R28, R9, R28, R15 ;  /* 0x0000001c091c7223 */ /* 0x004fe4000000000f */
[C---:B------:R-:W-:Y:S01]  /*20d0*/  FFMA R25, R8.reuse, R25, R24 ;  /* 0x0000001908197223 */ /* 0x040fe20000000018 */
[----:B------:R-:W0:Y:S01]  /*20e0*/  LDS.128 R12, [R44+0x20] ;  /* 0x000020002c0c7984 */ /* 0x000e220000000c00 */
[----:B------:R-:W-:Y:S02]  /*20f0*/  FFMA R29, R8, R29, R28 ;  /* 0x0000001d081d7223 */ /* 0x000fe4000000001c */
[C---:B------:R-:W-:Y:S01]  /*2100*/  FFMA R18, R11.reuse, R26, R25 ;  /* 0x0000001a0b127223 */ /* 0x040fe20000000019 */
[----:B------:R-:W1:Y:S01]  /*2110*/  LDS R28, [R43+0x480] ;  /* 0x000480002b1c7984 */ /* 0x000e620000000800 */
[----:B------:R-:W-:Y:S01]  /*2120*/  FFMA R20, R11, R30, R29 ;  /* 0x0000001e0b147223 */ /* 0x000fe2000000001d */
[----:B----4-:R-:W-:-:S02]  /*2130*/  FFMA R30, R16, R19, R45 ;  /* 0x00000013101e7223 */ /* 0x010fc4000000002d */
[----:B------:R-:W2:Y:S01]  /*2140*/  LDS.128 R8, [R44+0x420] ;  /* 0x000420002c087984 */ /* 0x000ea20000000c00 */
[C---:B------:R-:W-:Y:S01]  /*2150*/  FFMA R19, R16.reuse, R23, R22 ;  /* 0x0000001710137223 */ /* 0x040fe20000000016 */
[C---:B------:R-:W-:Y:S01]  /*2160*/  FFMA R18, R16.reuse, R27, R18 ;  /* 0x0000001b10127223 */ /* 0x040fe20000000012 */
[----:B------:R-:W-:Y:S01]  /*2170*/  FFMA R45, R16, R31, R20 ;  /* 0x0000001f102d7223 */ /* 0x000fe20000000014 */
[----:B------:R-:W3:Y:S04]  /*2180*/  LDS.128 R24, [R44+0xc20] ;  /* 0x000c20002c187984 */ /* 0x000ee80000000c00 */
[----:B------:R-:W4:Y:S01]  /*2190*/  LDS.128 R20, [R44+0x820] ;  /* 0x000820002c147984 */ /* 0x000f220000000c00 */
[----:B0-----:R-:W-:-:S03]  /*21a0*/  FFMA R29, R17, R12, R30 ;  /* 0x0000000c111d7223 */ /* 0x001fc6000000001e */
[----:B------:R-:W-:Y:S01]  /*21b0*/  LDS R12, [R43+0x580] ;  /* 0x000580002b0c7984 */ /* 0x000fe20000000800 */
[----:B-1----:R-:W-:-:S03]  /*21c0*/  FFMA R13, R28, R13, R29 ;  /* 0x0000000d1c0d7223 */ /* 0x002fc6000000001d */
[----:B------:R-:W0:Y:S01]  /*21d0*/  LDS R29, [R43+0x500] ;  /* 0x000500002b1d7984 */ /* 0x000e220000000800 */
[----:B--2---:R-:W-:-:S04]  /*21e0*/  FFMA R8, R17, R8, R19 ;  /* 0x0000000811087223 */ /* 0x004fc80000000013 */
[C---:B------:R-:W-:Y:S01]  /*21f0*/  FFMA R31, R28.reuse, R9, R8 ;  /* 0x000000091c1f7223 */ /* 0x040fe20000000008 */
[C---:B---3--:R-:W-:Y:S01]  /*2200*/  FFMA R24, R17.reuse, R24, R45 ;  /* 0x0000001811187223 */ /* 0x048fe2000000002d */
[----:B------:R-:W-:Y:S01]  /*2210*/  LDS R9, [R43+0x600] ;  /* 0x000600002b097984 */ /* 0x000fe20000000800 */
[----:B----4-:R-:W-:Y:S02]  /*2220*/  FFMA R20, R17, R20, R18 ;  /* 0x0000001411147223 */ /* 0x010fe40000000012 */
[C---:B------:R-:W-:Y:S01]  /*2230*/  FFMA R25, R28.reuse, R25, R24 ;  /* 0x000000191c197223 */ /* 0x040fe20000000018 */
        /* <DEDUP_REMOVED lines=9> */
[C---:B------:R-:W-:Y:S01]  /*22d0*/  FFMA R15, R12.reuse, R27, R26 ;  /* 0x0000001b0c0f7223 */ /* 0x040fe2000000001a */
[----:B------:R-:W0:Y:S01]  /*22e0*/  LDS.128 R20, [R44+0x430] ;  /* 0x000430002c147984 */ /* 0x000e220000000c00 */
[----:B------:R-:W-:-:S03]  /*22f0*/  FFMA R10, R12, R11, R10 ;  /* 0x0000000b0c0a7223 */ /* 0x000fc6000000000a */
[----:B------:R-:W3:Y:S01]  /*2300*/  LDS.128 R24, [R44+0x830] ;  /* 0x000830002c187984 */ /* 0x000ee20000000c00 */
[----:B-1----:R-:W-:-:S03]  /*2310*/  FFMA R45, R9, R16, R14 ;  /* 0x00000010092d7223 */ /* 0x002fc6000000000e */
[----:B------:R-:W1:Y:S01]  /*2320*/  LDS.128 R28, [R44+0xc30] ;  /* 0x000c30002c1c7984 */ /* 0x000e620000000c00 */
[----:B--2---:R-:W-:-:S03]  /*2330*/  FFMA R12, R8, R17, R45 ;  /* 0x00000011080c7223 */ /* 0x004fc6000000002d */
[----:B------:R-:W2:Y:S04]  /*2340*/  LDS R11, [R43+0x700] ;  /* 0x000700002b0b7984 */ /* 0x000ea80000000800 */
[----:B------:R-:W4:Y:S01]  /*2350*/  LDS R16, [R43+0x780] ;  /* 0x000780002b107984 */ /* 0x000f220000000800 */
[C---:B0-----:R-:W-:Y:S01]  /*2360*/  FFMA R17, R9.reuse, R20, R10 ;  /* 0x0000001409117223 */ /* 0x041fe2000000000a */
[----:B---3--:R-:W-:-:S03]  /*2370*/  FFMA R24, R9, R24, R13 ;  /* 0x0000001809187223 */ /* 0x008fc6000000000d */
[C---:B------:R-:W-:Y:S02]  /*2380*/  FFMA R10, R8.reuse, R21, R17 ;  /* 0x00000015080a7223 */ /* 0x040fe40000000011 */
[----:B------:R-:W-:Y:S01]  /*2390*/  LDS R17, [R43+0x800] ;  /* 0x000800002b117984 */ /* 0x000fe20000000800 */
[----:B-1----:R-:W-:Y:S01]  /*23a0*/  FFMA R28, R9, R28, R15 ;  /* 0x0000001c091c7223 */ /* 0x002fe2000000000f */
[C---:B------:R-:W-:Y:S01]  /*23b0*/  FFMA R25, R8.reuse, R25, R24 ;  /* 0x0000001908197223 */ /* 0x040fe20000000018 */
[C---:B--2---:R-:W-:Y:S02]  /*23c0*/  FFMA R45, R11.reuse, R18, R12 ;  /* 0x000000120b2d7223 */ /* 0x044fe4000000000c */
[----:B------:R-:W-:Y:S01]  /*23d0*/  FFMA R29, R8, R29, R28 ;  /* 0x0000001d081d7223 */ /* 0x000fe2000000001c */
[----:B------:R-:W0:Y:S01]  /*23e0*/  LDS.128 R12, [R44+0x40] ;  /* 0x000040002c0c7984 */ /* 0x000e220000000c00 */
[C---:B------:R-:W-:Y:S01]  /*23f0*/  FFMA R22, R11.reuse, R22, R10 ;  /* 0x000000160b167223 */ /* 0x040fe2000000000a */
[C---:B------:R-:W-:Y:S01]  /*2400*/  FFMA R18, R11.reuse, R26, R25 ;  /* 0x0000001a0b127223 */ /* 0x040fe20000000019 */
[----:B------:R-:W-:Y:S01]  /*2410*/  FFMA R20, R11, R30, R29 ;  /* 0x0000001e0b147223 */ /* 0x000fe2000000001d */
[----:B------:R-:W1:Y:S01]  /*2420*/  LDS R28, [R43+0x880] ;  /* 0x000880002b1c7984 */ /* 0x000e620000000800 */
[C---:B----4-:R-:W-:Y:S01]  /*2430*/  FFMA R30, R16.reuse, R19, R45 ;  /* 0x00000013101e7223 */ /* 0x050fe2000000002d */
[C---:B------:R-:W-:Y:S01]  /*2440*/  FFMA R19, R16.reuse, R23, R22 ;  /* 0x0000001710137223 */ /* 0x040fe20000000016 */
[C---:B------:R-:W-:Y:S01]  /*2450*/  FFMA R18, R16.reuse, R27, R18 ;  /* 0x0000001b10127223 */ /* 0x040fe20000000012 */
[----:B------:R-:W2:Y:S01]  /*2460*/  LDS.128 R8, [R44+0x440] ;  /* 0x000440002c087984 */ /* 0x000ea20000000c00 */
[----:B------:R-:W-:-:S03]  /*2470*/  FFMA R29, R16, R31, R20 ;  /* 0x0000001f101d7223 */ /* 0x000fc60000000014 */
[----:B------:R-:W3:Y:S04]  /*2480*/  LDS.128 R20, [R44+0x840] ;  /* 0x000840002c147984 */ /* 0x000ee80000000c00 */
[----:B------:R-:W4:Y:S01]  /*2490*/  LDS.128 R24, [R44+0xc40] ;  /* 0x000c40002c187984 */ /* 0x000f220000000c00 */
[----:B0-----:R-:W-:-:S04]  /*24a0*/  FFMA R31, R17, R12, R30 ;  /* 0x0000000c111f7223 */ /* 0x001fc8000000001e */
[----:B-1----:R-:W-:Y:S02]  /*24b0*/  FFMA R13, R28, R13, R31 ;  /* 0x0000000d1c0d7223 */ /* 0x002fe4000000001f */
[----:B------:R-:W0:Y:S01]  /*24c0*/  LDS R31, [R43+0x900] ;  /* 0x000900002b1f7984 */ /* 0x000e220000000800 */
[----:B--2---:R-:W-:-:S04]  /*24d0*/  FFMA R8, R17, R8, R19 ;  /* 0x0000000811087223 */ /* 0x004fc80000000013 */
[C---:B------:R-:W-:Y:S01]  /*24e0*/  FFMA R9, R28.reuse, R9, R8 ;  /* 0x000000091c097223 */ /* 0x040fe20000000008 */
[C---:B---3--:R-:W-:Y:S01]  /*24f0*/  FFMA R45, R17.reuse, R20, R18 ;  /* 0x00000014112d7223 */ /* 0x048fe20000000012 */
[----:B------:R-:W1:Y:S01]  /*2500*/  LDS R8, [R43+0x980] ;  /* 0x000980002b087984 */ /* 0x000e620000000800 */
[----:B----4-:R-:W-:Y:S02]  /*2510*/  FFMA R12, R17, R24, R29 ;  /* 0x00000018110c7223 */ /* 0x010fe4000000001d */
[C---:B------:R-:W-:Y:S01]  /*2520*/  FFMA R21, R28.reuse, R21, R45 ;  /* 0x000000151c157223 */ /* 0x040fe2000000002d */
[----:B------:R-:W-:Y:S01]  /*2530*/  LDS R29, [R43+0xa00] ;  /* 0x000a00002b1d7984 */ /* 0x000fe20000000800 */
[----:B------:R-:W-:-:S03]  /*2540*/  FFMA R25, R28, R25, R12 ;  /* 0x000000191c197223 */ /* 0x000fc6000000000c */
[----:B------:R-:W2:Y:S04]  /*2550*/  LDS.128 R16, [R44+0x50] ;  /* 0x000050002c107984 */ /* 0x000ea80000000c00 */
[----:B------:R-:W3:Y:S04]  /*2560*/  LDS R24, [R43+0xa80] ;  /* 0x000a80002b187984 */ /* 0x000ee80000000800 */
[----:B------:R-:W4:Y:S01]  /*2570*/  LDS R45, [R43+0xb00] ;  /* 0x000b00002b2d7984 */ /* 0x000f220000000800 */
[C---:B0-----:R-:W-:Y:S01]  /*2580*/  FFMA R10, R31.reuse, R10, R9 ;  /* 0x0000000a1f0a7223 */ /* 0x041fe20000000009 */
[C---:B------:R-:W-:Y:S01]  /*2590*/  FFMA R13, R31.reuse, R14, R13 ;  /* 0x0000000e1f0d7223 */ /* 0x040fe2000000000d */
[C---:B------:R-:W-:Y:S01]  /*25a0*/  FFMA R22, R31.reuse, R22, R21 ;  /* 0x000000161f167223 */ /* 0x040fe20000000015 */
[----:B------:R-:W-:-:S02]  /*25b0*/  FFMA R12, R31, R26, R25 ;  /* 0x0000001a1f0c7223 */ /* 0x000fc40000000019 */
[C---:B-1----:R-:W-:Y:S01]  /*25c0*/  FFMA R14, R8.reuse, R15, R13 ;  /* 0x0000000f080e7223 */ /* 0x042fe2000000000d */
[C---:B------:R-:W-:Y:S01]  /*25d0*/  FFMA R26, R8.reuse, R11, R10 ;  /* 0x0000000b081a7223 */ /* 0x040fe2000000000a */
[C---:B------:R-:W-:Y:S01]  /*25e0*/  FFMA R25, R8.reuse, R23, R22 ;  /* 0x0000001708197223 */ /* 0x040fe20000000016 */
[----:B------:R-:W-:Y:S01]  /*25f0*/  FFMA R27, R8, R27, R12 ;  /* 0x0000001b081b7223 */ /* 0x000fe2000000000c */
[----:B------:R-:W0:Y:S04]  /*2600*/  LDS.128 R20, [R44+0xc50] ;  /* 0x000c50002c147984 */ /* 0x000e280000000c00 */
[----:B------:R-:W1:Y:S01]  /*2610*/  LDS.128 R8, [R44+0x450] ;  /* 0x000450002c087984 */ /* 0x000e620000000c00 */
[----:B--2---:R-:W-:-:S03]  /*2620*/  FFMA R31, R29, R16, R14 ;  /* 0x000000101d1f7223 */ /* 0x004fc6000000000e */
[----:B------:R-:W2:Y:S01]  /*2630*/  LDS.128 R12, [R44+0x850] ;  /* 0x000850002c0c7984 */ /* 0x000ea20000000c00 */
[----:B---3--:R-:W-:-:S03]  /*2640*/  FFMA R28, R24, R17, R31 ;  /* 0x00000011181c7223 */ /* 0x008fc6000000001f */
[----:B------:R-:W3:Y:S01]  /*2650*/  LDS R16, [R43+0xb80] ;  /* 0x000b80002b107984 */ /* 0x000ee20000000800 */
[----:B----4-:R-:W-:Y:S01]  /*2660*/  FFMA R18, R45, R18, R28 ;  /* 0x000000122d127223 */ /* 0x010fe2000000001c */
[C---:B0-----:R-:W-:Y:S01]  /*2670*/  FFMA R20, R29.reuse, R20, R27 ;  /* 0x000000141d147223 */ /* 0x041fe2000000001b */
[----:B-1----:R-:W-:-:S03]  /*2680*/  FFMA R17, R29, R8, R26 ;  /* 0x000000081d117223 */ /* 0x002fc6000000001a */
[C---:B------:R-:W-:Y:S02]  /*2690*/  FFMA R21, R24.reuse, R21, R20 ;  /* 0x0000001518157223 */ /* 0x040fe40000000014 */
[----:B------:R-:W-:Y:S01]  /*26a0*/  LDS R20, [R43+0xd80] ;  /* 0x000d80002b147984 */ /* 0x000fe20000000800 */
[----:B--2---:R-:W-:Y:S01]  /*26b0*/  FFMA R12, R29, R12, R25 ;  /* 0x0000000c1d0c7223 */ /* 0x004fe20000000019 */
[C---:B------:R-:W-:Y:S02]  /*26c0*/  FFMA R8, R24.reuse, R9, R17 ;  /* 0x0000000918087223 */ /* 0x040fe40000000011 */
[----:B------:R-:W-:Y:S01]  /*26d0*/  LDS R17, [R43+0xc00] ;  /* 0x000c00002b117984 */ /* 0x000fe20000000800 */
[----:B------:R-:W-:Y:S01]  /*26e0*/  FFMA R13, R24, R13, R12 ;  /* 0x0000000d180d7223 */ /* 0x000fe2000000000c */
[C---:B------:R-:W-:Y:S01]  /*26f0*/  FFMA R8, R45.reuse, R10, R8 ;  /* 0x0000000a2d087223 */ /* 0x040fe20000000008 */
[C---:B------:R-:W-:Y:S01]  /*2700*/  FFMA R12, R45.reuse, R22, R21 ;  /* 0x000000162d0c7223 */ /* 0x040fe20000000015 */
[----:B------:R-:W0:Y:S01]  /*2710*/  LDS.128 R28, [R44+0x460] ;  /* 0x000460002c1c7984 */ /* 0x000e220000000c00 */
[----:B------:R-:W-:Y:S01]  /*2720*/  FFMA R14, R45, R14, R13 ;  /* 0x0000000e2d0e7223 */ /* 0x000fe2000000000d */
[C---:B---3--:R-:W-:Y:S01]  /*2730*/  FFMA R18, R16.reuse, R19, R18 ;  /* 0x0000001310127223 */ /* 0x048fe20000000012 */
[C---:B------:R-:W-:Y:S01]  /*2740*/  FFMA R21, R16.reuse, R11, R8 ;  /* 0x0000000b10157223 */ /* 0x040fe20000000008 */
[----:B------:R-:W1:Y:S01]  /*2750*/  LDS.128 R24, [R44+0x60] ;  /* 0x000060002c187984 */ /* 0x000e620000000c00 */
[C---:B------:R-:W-:Y:S01]  /*2760*/  FFMA R19, R16.reuse, R15, R14 ;  /* 0x0000000f10137223 */ /* 0x040fe2000000000e */
[----:B------:R-:W-:-:S02]  /*2770*/  FFMA R16, R16, R23, R12 ;  /* 0x0000001710107223 */ /* 0x000fc4000000000c */
[----:B------:R-:W2:Y:S04]  /*2780*/  LDS.128 R8, [R44+0x860] ;  /* 0x000860002c087984 */ /* 0x000ea80000000c00 */
[----:B------:R-:W3:Y:S04]  /*2790*/  LDS R22, [R43+0xc80] ;  /* 0x000c80002b167984 */ /* 0x000ee80000000800 */
[----:B------:R-:W4:Y:S01]  /*27a0*/  LDS.128 R12, [R44+0xc60] ;  /* 0x000c60002c0c7984 */ /* 0x000f220000000c00 */
[----:B0-----:R-:W-:-:S03]  /*27b0*/  FFMA R28, R17, R28, R21 ;  /* 0x0000001c111c7223 */ /* 0x001fc60000000015 */
[----:B------:R-:W0:Y:S01]  /*27c0*/  LDS R21, [R43+0xd00] ;  /* 0x000d00002b157984 */ /* 0x000e220000000800 */
[----:B-1----:R-:W-:-:S03]  /*27d0*/  FFMA R23, R17, R24, R18 ;  /* 0x0000001811177223 */ /* 0x002fc60000000012 */
[----:B------:R-:W-:Y:S01]  /*27e0*/  LDS R24, [R43+0xe80] ;  /* 0x000e80002b187984 */ /* 0x000fe20000000800 */
[----:B--2---:R-:W-:Y:S01]  /*27f0*/  FFMA R18, R17, R8, R19 ;  /* 0x0000000811127223 */ /* 0x004fe20000000013 */
[----:B---3--:R-:W-:-:S03]  /*2800*/  FFMA R8, R22, R25, R23 ;  /* 0x0000001916087223 */ /* 0x008fc60000000017 */
[C---:B------:R-:W-:Y:S01]  /*2810*/  FFMA R9, R22.reuse, R9, R18 ;  /* 0x0000000916097223 */ /* 0x040fe20000000012 */
[----:B------:R-:W-:Y:S01]  /*2820*/  FFMA R29, R22, R29, R28 ;  /* 0x0000001d161d7223 */ /* 0x000fe2000000001c */
[----:B------:R-:W-:Y:S01]  /*2830*/  LDS R25, [R43+0xe00] ;  /* 0x000e00002b197984 */ /* 0x000fe20000000800 */
[----:B----4-:R-:W-:-:S03]  /*2840*/  FFMA R23, R17, R12, R16 ;  /* 0x0000000c11177223 */ /* 0x010fc60000000010 */
[----:B------:R-:W1:Y:S01]  /*2850*/  LDS.128 R16, [R44+0x70] ;  /* 0x000070002c107984 */ /* 0x000e620000000c00 */
[----:B------:R-:W-:Y:S01]  /*2860*/  FFMA R13, R22, R13, R23 ;  /* 0x0000000d160d7223 */ /* 0x000fe20000000017 */
[C---:B0-----:R-:W-:Y:S01]  /*2870*/  FFMA R23, R21.reuse, R26, R8 ;  /* 0x0000001a15177223 */ /* 0x041fe20000000008 */
[C---:B------:R-:W-:Y:S01]  /*2880*/  FFMA R28, R21.reuse, R30, R29 ;  /* 0x0000001e151c7223 */ /* 0x040fe2000000001d */
[C---:B------:R-:W-:Y:S01]  /*2890*/  FFMA R10, R21.reuse, R10, R9 ;  /* 0x0000000a150a7223 */ /* 0x040fe20000000009 */
[----:B------:R-:W-:Y:S01]  /*28a0*/  FFMA R14, R21, R14, R13 ;  /* 0x0000000e150e7223 */ /* 0x000fe2000000000d */
[C---:B------:R-:W-:Y:S01]  /*28b0*/  FFMA R26, R20.reuse, R27, R23 ;  /* 0x0000001b141a7223 */ /* 0x040fe20000000017 */
[C---:B------:R-:W-:Y:S01]  /*28c0*/  FFMA R28, R20.reuse, R31, R28 ;  /* 0x0000001f141c7223 */ /* 0x040fe2000000001c */
[C---:B------:R-:W-:Y:S01]  /*28d0*/  FFMA R27, R20.reuse, R11, R10 ;  /* 0x0000000b141b7223 */ /* 0x040fe2000000000a */
[----:B------:R-:W-:Y:S01]  /*28e0*/  FFMA R31, R20, R15, R14 ;  /* 0x0000000f141f7223 */ /* 0x000fe2000000000e */
[----:B------:R-:W0:Y:S04]  /*28f0*/  LDS.128 R8, [R44+0x470] ;  /* 0x000470002c087984 */ /* 0x000e280000000c00 */
[----:B------:R-:W2:Y:S04]  /*2900*/  LDS.128 R12, [R44+0x870] ;  /* 0x000870002c0c7984 */ /* 0x000ea80000000c00 */
[----:B------:R-:W3:Y:S01]  /*2910*/  LDS.128 R20, [R44+0xc70] ;  /* 0x000c70002c147984 */ /* 0x000ee20000000c00 */
[----:B-1----:R-:W-:Y:S01]  /*2920*/  FFMA R45, R25, R16, R26 ;  /* 0x00000010192d7223 */ /* 0x002fe2000000001a */
[----:B------:R-:W-:-:S02]  /*2930*/  MOV R26, UR9 ;  /* 0x00000009001a7c02 */ /* 0x000fc40008000f00 */
[----:B------:R-:W1:Y:S01]  /*2940*/  LDS R29, [R43+0xf00] ;  /* 0x000f00002b1d7984 */ /* 0x000e620000000800 */
[----:B------:R-:W-:Y:S01]  /*2950*/  FFMA R16, R24, R17, R45 ;  /* 0x0000001118107223 */ /* 0x000fe2000000002d */
[----:B------:R-:W-:Y:S02]  /*2960*/  MOV R17, UR9 ;  /* 0x0000000900117c02 */ /* 0x000fe40008000f00 */
[----:B------:R-:W4:Y:S01]  /*2970*/  LDS R30, [R43+0xf80] ;  /* 0x000f80002b1e7984 */ /* 0x000f220000000800 */
[----:B------:R-:W-:Y:S02]  /*2980*/  MOV R45, UR9 ;  /* 0x00000009002d7c02 */ /* 0x000fe40008000f00 */
[----:B------:R-:W-:Y:S02]  /*2990*/  LEA R40, R17, R40, 0x5 ;  /* 0x0000002811287211 */ /* 0x000fe400078e28ff */
[C---:B------:R-:W-:Y:S02]  /*29a0*/  LEA R41, R26.reuse, R41, 0x5 ;  /* 0x000000291a297211 */ /* 0x040fe400078e28ff */
[----:B------:R-:W-:-:S02]  /*29b0*/  LEA R39, R26, R39, 0x5 ;  /* 0x000000271a277211 */ /* 0x000fc400078e28ff */
[----:B------:R-:W-:Y:S01]  /*29c0*/  LEA R38, R45, R38, 0x5 ;  /* 0x000000262d267211 */ /* 0x000fe200078e28ff */
[C---:B0-----:R-:W-:Y:S01]  /*29d0*/  FFMA R17, R25.reuse, R8, R28 ;  /* 0x0000000819117223 */ /* 0x041fe2000000001c */
[----:B--2---:R-:W-:-:S03]  /*29e0*/  FFMA R12, R25, R12, R27 ;  /* 0x0000000c190c7223 */ /* 0x004fc6000000001b */
[C---:B------:R-:W-:Y:S01]  /*29f0*/  FFMA R8, R24.reuse, R9, R17 ;  /* 0x0000000918087223 */ /* 0x040fe20000000011 */
[----:B---3--:R-:W-:Y:S01]  /*2a00*/  FFMA R20, R25, R20, R31 ;  /* 0x0000001419147223 */ /* 0x008fe2000000001f */
[----:B------:R-:W-:-:S03]  /*2a10*/  FFMA R13, R24, R13, R12 ;  /* 0x0000000d180d7223 */ /* 0x000fc6000000000c */
[----:B------:R-:W-:Y:S01]  /*2a20*/  FFMA R21, R24, R21, R20 ;  /* 0x0000001518157223 */ /* 0x000fe20000000014 */
[C---:B-1----:R-:W-:Y:S01]  /*2a30*/  FFMA R27, R29.reuse, R18, R16 ;  /* 0x000000121d1b7223 */ /* 0x042fe20000000010 */
[C---:B------:R-:W-:Y:S01]  /*2a40*/  FFMA R8, R29.reuse, R10, R8 ;  /* 0x0000000a1d087223 */ /* 0x040fe20000000008 */
[C---:B------:R-:W-:Y:S01]  /*2a50*/  FFMA R14, R29.reuse, R14, R13 ;  /* 0x0000000e1d0e7223 */ /* 0x040fe2000000000d */
[----:B------:R-:W-:Y:S01]  /*2a60*/  FFMA R22, R29, R22, R21 ;  /* 0x000000161d167223 */ /* 0x000fe20000000015 */
[C---:B----4-:R-:W-:Y:S01]  /*2a70*/  FFMA R19, R30.reuse, R19, R27 ;  /* 0x000000131e137223 */ /* 0x050fe2000000001b */
[C---:B------:R-:W-:Y:S01]  /*2a80*/  FFMA R17, R30.reuse, R11, R8 ;  /* 0x0000000b1e117223 */ /* 0x040fe20000000008 */
[C---:B------:R-:W-:Y:S01]  /*2a90*/  FFMA R29, R30.reuse, R15, R14 ;  /* 0x0000000f1e1d7223 */ /* 0x040fe2000000000e */
[----:B------:R-:W-:Y:S01]  /*2aa0*/  FFMA R31, R30, R23, R22 ;  /* 0x000000171e1f7223 */ /* 0x000fe20000000016 */
[----:B------:R-:W-:Y:S06]  /*2ab0*/  BAR.SYNC.DEFER_BLOCKING 0x0 ;  /* 0x0000000000007b1d */ /* 0x000fec0000010000 */
[----:B------:R-:W-:Y:S05]  /*2ac0*/  BRA.U UP0, `(.L_x_3) ;  /* 0xffffffed008c7547 */ /* 0x000fea000b83ffff */
.L_x_0:
[----:B------:R-:W1:Y:S01]  /*2ad0*/  LDCU UR4, c[0x0][0x398] ;  /* 0x00007300ff0477ac */ /* 0x000e620008000800 */
[C---:B------:R-:W-:Y:S02]  /*2ae0*/  ISETP.GE.AND P0, PT, R33.reuse, UR9, PT ;  /* 0x0000000921007c0c */ /* 0x040fe4000bf06270 */
[----:B------:R-:W-:Y:S02]  /*2af0*/  ISETP.GE.AND P1, PT, R33, UR9, PT ;  /* 0x0000000921007c0c */ /* 0x000fe4000bf26270 */
[----:B-1----:R-:W-:Y:S02]  /*2b00*/  ISETP.LT.AND P0, PT, R6, UR4, !P0 ;  /* 0x0000000406007c0c */ /* 0x002fe4000c701270 */
[----:B------:R-:W-:Y:S02]  /*2b10*/  ISETP.GE.OR P2, PT, R2, UR4, P1 ;  /* 0x0000000402007c0c */ /* 0x000fe40008f46670 */
[----:B------:R-:W-:Y:S02]  /*2b20*/  ISETP.GE.OR P3, PT, R3, UR4, P1 ;  /* 0x0000000403007c0c */ /* 0x000fe40008f66670 */
[----:B------:R-:W-:-:S07]  /*2b30*/  ISETP.GE.OR P1, PT, R4, UR4, P1 ;  /* 0x0000000404007c0c */ /* 0x000fce0008f26670 */
[----:B0-----:R-:W0:Y:S01]  /*2b40*/  @P0 LDC.64 R8, c[0x0][0x390] ;  /* 0x0000e400ff080b82 */ /* 0x001e220000000a00 */
[--C-:B------:R-:W-:Y:S02]  /*2b50*/  @P0 IMAD R5, R6, UR9, R33.reuse ;  /* 0x0000000906050c24 */ /* 0x100fe4000f8e0221 */
[--C-:B------:R-:W-:Y:S02]  /*2b60*/  @!P2 IMAD R7, R2, UR9, R33.reuse ;  /* 0x000000090207ac24 */ /* 0x100fe4000f8e0221 */
[----:B------:R-:W-:-:S03]  /*2b70*/  @!P3 IMAD R15, R3, UR9, R33 ;  /* 0x00000009030fbc24 */ /* 0x000fc6000f8e0221 */
[----:B------:R-:W1:Y:S08]  /*2b80*/  @!P2 LDC.64 R10, c[0x0][0x390] ;  /* 0x0000e400ff0aab82 */ /* 0x000e700000000a00 */
[----:B------:R-:W2:Y:S01]  /*2b90*/  @!P3 LDC.64 R12, c[0x0][0x390] ;  /* 0x0000e400ff0cbb82 */ /* 0x000ea20000000a00 */
[----:B0-----:R-:W-:-:S05]  /*2ba0*/  @P0 IMAD.WIDE.U32 R2, R5, 0x4, R8 ;  /* 0x0000000405020825 */ /* 0x001fca00078e0008 */
[----:B------:R0:W-:Y:S01]  /*2bb0*/  @P0 STG.E desc[UR12][R2.64], R19 ;  /* 0x0000001302000986 */ /* 0x0001e2000c10190c */
[----:B-1----:R-:W-:-:S05]  /*2bc0*/  @!P2 IMAD.WIDE.U32 R6, R7, 0x4, R10 ;  /* 0x000000040706a825 */ /* 0x002fca00078e000a */
[----:B------:R0:W-:Y:S01]  /*2bd0*/  @!P2 STG.E desc[UR12][R6.64], R17 ;  /* 0x000000110600a986 */ /* 0x0001e2000c10190c */
[----:B--2---:R-:W-:-:S05]  /*2be0*/  @!P3 IMAD.WIDE.U32 R8, R15, 0x4, R12 ;  /* 0x000000040f08b825 */ /* 0x004fca00078e000c */
[----:B------:R0:W-:Y:S01]  /*2bf0*/  @!P3 STG.E desc[UR12][R8.64], R29 ;  /* 0x0000001d0800b986 */ /* 0x0001e2000c10190c */
[----:B------:R-:W-:Y:S05]  /*2c00*/  @P1 EXIT ;  /* 0x000000000000194d */ /* 0x000fea0003800000 */
[----:B0-----:R-:W0:Y:S01]  /*2c10*/  LDC.64 R2, c[0x0][0x390] ;  /* 0x0000e400ff027b82 */ /* 0x001e220000000a00 */
[----:B------:R-:W-:-:S04]  /*2c20*/  IMAD R33, R4, UR9, R33 ;  /* 0x0000000904217c24 */ /* 0x000fc8000f8e0221 */
[----:B0-----:R-:W-:-:S05]  /*2c30*/  IMAD.WIDE.U32 R2, R33, 0x4, R2 ;  /* 0x0000000421027825 */ /* 0x001fca00078e0002 */
[----:B------:R-:W-:Y:S01]  /*2c40*/  STG.E desc[UR12][R2.64], R31 ;  /* 0x0000001f02007986 */ /* 0x000fe2000c10190c */
[----:B------:R-:W-:Y:S05]  /*2c50*/  EXIT ;  /* 0x000000000000794d */ /* 0x000fea0003800000 */
.L_x_4:
[----:B------:R-:W-:-:S00]  /*2c60*/  BRA `(.L_x_4) ;  /* 0xfffffffc00fc7947 */ /* 0x000fc0000383ffff */
[----:B------:R-:W-:-:S00]  /*2c70*/  NOP ;  /* 0x0000000000007918 */ /* 0x000fc00000000000 */
        /* <DEDUP_REMOVED lines=8> */
.L_x_13:


//--------------------- .text._Z12matmul_tiledPKfS0_Pfiii --------------------------
	.section	.text._Z12matmul_tiledPKfS0_Pfiii,"ax",@progbits
	.align	128
        .global         _Z12matmul_tiledPKfS0_Pfiii
        .type           _Z12matmul_tiledPKfS0_Pfiii,@function
        .size           _Z12matmul_tiledPKfS0_Pfiii,(.L_x_14 - _Z12matmul_tiledPKfS0_Pfiii)
        .other          _Z12matmul_tiledPKfS0_Pfiii,@"STO_CUDA_ENTRY STV_DEFAULT"
_Z12matmul_tiledPKfS0_Pfiii:
.text._Z12matmul_tiledPKfS0_Pfiii:
[----:B------:R-:W-:Y:S08]  /*0000*/  LDC R1, c[0x0][0x37c] ;  /* 0x0000df00ff017b82 */ /* 0x000ff00000000800 */
[----:B------:R-:W0:Y:S01]  /*0010*/  LDC R36, c[0x0][0x39c] ;  /* 0x0000e700ff247b82 */ /* 0x000e220000000800 */
[----:B------:R-:W1:Y:S01]  /*0020*/  S2R R37, SR_TID.Y ;  /* 0x0000000000257919 */ /* 0x000e620000002200 */
[----:B------:R-:W2:Y:S01]  /*0030*/  LDCU.64 UR8, c[0x0][0x358] ;  /* 0x00006b00ff0877ac */ /* 0x000ea20008000a00 */
[----:B------:R-:W-:Y:S01]  /*0040*/  HFMA2 R16, -RZ, RZ, 0, 0 ;  /* 0x00000000ff107431 */ /* 0x000fe200000001ff */
[----:B------:R-:W-:Y:S01]  /*0050*/  MOV R11, RZ ;  /* 0x000000ff000b7202 */ /* 0x000fe20000000f00 */
[----:B------:R-:W1:Y:S01]  /*0060*/  S2R R26, SR_CTAID.Y ;  /* 0x00000000001a7919 */ /* 0x000e620000002600 */
[----:B------:R-:W-:Y:S01]  /*0070*/  HFMA2 R8, -RZ, RZ, 0, 0 ;  /* 0x00000000ff087431 */ /* 0x000fe200000001ff */
[----:B------:R-:W-:Y:S01]  /*0080*/  MOV R19, RZ ;  /* 0x000000ff00137202 */ /* 0x000fe20000000f00 */
[----:B------:R-:W3:Y:S01]  /*0090*/  S2R R28, SR_TID.X ;  /* 0x00000000001c7919 */ /* 0x000ee20000002100 */
[----:B------:R-:W3:Y:S01]  /*00a0*/  S2R R38, SR_CTAID.X ;  /* 0x0000000000267919 */ /* 0x000ee20000002500 */
[----:B0-----:R-:W-:-:S02]  /*00b0*/  ISETP.GE.AND P0, PT, R36, 0x1, PT ;  /* 0x000000012400780c */ /* 0x001fc40003f06270 */
[----:B-1----:R-:W-:Y:S02]  /*00c0*/  LEA R26, R26, R37, 0x5 ;  /* 0x000000251a1a7211 */ /* 0x002fe400078e28ff */
[----:B---3--:R-:W-:-:S09]  /*00d0*/  LEA R25, R38, R28, 0x5 ;  /* 0x0000001c26197211 */ /* 0x008fd200078e28ff */
[----:B--2---:R-:W-:Y:S05]  /*00e0*/  @!P0 BRA `(.L_x_5) ;  /* 0x0000002000c48947 */ /* 0x004fea0003800000 */
[----:B------:R-:W0:Y:S01]  /*00f0*/  LDCU UR4, c[0x0][0x398] ;  /* 0x00007300ff0477ac */ /* 0x000e220008000800 */
[-C--:B------:R-:W-:Y:S01]  /*0100*/  ISETP.GE.AND P1, PT, R28, R36.reuse, PT ;  /* 0x000000241c00720c */ /* 0x080fe20003f26270 */
[----:B------:R-:W1:Y:S01]  /*0110*/  LDC R33, c[0x0][0x3a0] ;  /* 0x0000e800ff217b82 */ /* 0x000e620000000800 */
[C---:B------:R-:W-:Y:S01]  /*0120*/  IMAD R5, R26.reuse, R36, RZ ;  /* 0x000000241a057224 */ /* 0x040fe200078e02ff */
[C---:B------:R-:W-:Y:S02]  /*0130*/  IADD3 R0, PT, PT, R26.reuse, 0x8, RZ ;  /* 0x000000081a007810 */ /* 0x040fe40007ffe0ff */
[----:B------:R-:W-:Y:S02]  /*0140*/  IADD3 R4, PT, PT, R26, 0x10, RZ ;  /* 0x000000101a047810 */ /* 0x000fe40007ffe0ff */
[----:B------:R-:W-:Y:S02]  /*0150*/  IADD3 R29, PT, PT, R5, R28, RZ ;  /* 0x0000001c051d7210 */ /* 0x000fe40007ffe0ff */
[----:B------:R-:W-:-:S02]  /*0160*/  MOV R14, RZ ;  /* 0x000000ff000e7202 */ /* 0x000fc40000000f00 */
[C---:B------:R-:W-:Y:S02]  /*0170*/  IADD3 R13, PT, PT, R37.reuse, 0x8, RZ ;  /* 0x00000008250d7810 */ /* 0x040fe40007ffe0ff */
[----:B------:R-:W-:Y:S02]  /*0180*/  IADD3 R23, PT, PT, R37, 0x10, RZ ;  /* 0x0000001025177810 */ /* 0x000fe40007ffe0ff */
[----:B0-----:R-:W-:Y:S02]  /*0190*/  ISETP.LT.AND P5, PT, R26, UR4, !P1 ;  /* 0x000000041a007c0c */ /* 0x001fe4000cfa1270 */
[----:B------:R-:W-:Y:S02]  /*01a0*/  ISETP.LT.AND P4, PT, R0, UR4, !P1 ;  /* 0x0000000400007c0c */ /* 0x000fe4000cf81270 */
[----:B------:R-:W-:Y:S02]  /*01b0*/  IADD3 R0, PT, PT, R26, 0x18, RZ ;  /* 0x000000181a007810 */ /* 0x000fe40007ffe0ff */
[----:B------:R-:W-:-:S02]  /*01c0*/  ISETP.LT.AND P3, PT, R4, UR4, !P1 ;  /* 0x0000000404007c0c */ /* 0x000fc4000cf61270 */
[CC--:B-1----:R-:W-:Y:S02]  /*01d0*/  ISETP.GE.AND P0, PT, R25.reuse, R33.reuse, PT ;  /* 0x000000211900720c */ /* 0x0c2fe40003f06270 */
[----:B------:R-:W-:Y:S02]  /*01e0*/  ISETP.GE.AND P2, PT, R25, R33, PT ;  /* 0x000000211900720c */ /* 0x000fe40003f46270 */
[----:B------:R-:W-:Y:S01]  /*01f0*/  IADD3 R21, PT, PT, R37, 0x18, RZ ;  /* 0x0000001825157810 */ /* 0x000fe20007ffe0ff */
[----:B------:R-:W0:Y:S01]  /*0200*/  @P5 LDC.64 R2, c[0x0][0x380] ;  /* 0x0000e000ff025b82 */ /* 0x000e220000000a00 */
[----:B------:R-:W-:Y:S02]  /*0210*/  ISETP.LT.AND P1, PT, R0, UR4, !P1 ;  /* 0x0000000400007c0c */ /* 0x000fe4000cf21270 */
[-C--:B------:R-:W-:Y:S02]  /*0220*/  ISETP.LT.AND P6, PT, R13, R36.reuse, !P0 ;  /* 0x000000240d00720c */ /* 0x080fe400047c1270 */
[----:B------:R-:W-:-:S02]  /*0230*/  ISETP.GE.OR P2, PT, R37, R36, P2 ;  /* 0x000000242500720c */ /* 0x000fc40001746670 */
[CC--:B------:R-:W-:Y:S01]  /*0240*/  LEA R7, R36.reuse, R5.reuse, 0x3 ;  /* 0x0000000524077211 */ /* 0x0c0fe200078e18ff */
[----:B------:R-:W1:Y:S01]  /*0250*/  @P4 LDC.64 R18, c[0x0][0x380] ;  /* 0x0000e000ff124b82 */ /* 0x000e620000000a00 */
[----:B------:R-:W-:-:S07]  /*0260*/  LEA R27, R36, R5, 0x4 ;  /* 0x00000005241b7211 */ /* 0x000fce00078e20ff */
[----:B------:R-:W2:Y:S01]  /*0270*/  @P3 LDC.64 R16, c[0x0][0x380] ;  /* 0x0000e000ff103b82 */ /* 0x000ea20000000a00 */
[----:B0-----:R-:W-:-:S07]  /*0280*/  @P5 IMAD.WIDE.U32 R2, R29, 0x4, R2 ;  /* 0x000000041d025825 */ /* 0x001fce00078e0002 */
[----:B------:R-:W0:Y:S01]  /*0290*/  @P1 LDC.64 R10, c[0x0][0x380] ;  /* 0x0000e000ff0a1b82 */ /* 0x000e220000000a00 */
[----:B------:R3:W4:Y:S01]  /*02a0*/  @P5 LDG.E.CONSTANT R14, desc[UR8][R2.64] ;  /* 0x00000008020e5981 */ /* 0x000722000c1e9900 */
[-C--:B------:R-:W-:Y:S02]  /*02b0*/  ISETP.LT.AND P5, PT, R23, R36.reuse, !P0 ;  /* 0x000000241700720c */ /* 0x080fe400047a1270 */
[----:B------:R-:W-:-:S04]  /*02c0*/  ISETP.LT.AND P0, PT, R21, R36, !P0 ;  /* 0x000000241500720c */ /* 0x000fc80004701270 */
[----:B------:R-:W5:Y:S01]  /*02d0*/  @P6 LDC.64 R8, c[0x0][0x388] ;  /* 0x0000e200ff086b82 */ /* 0x000f620000000a00 */
[-C--:B------:R-:W-:Y:S02]  /*02e0*/  IADD3 R30, PT, PT, R7, R28.reuse, RZ ;  /* 0x0000001c071e7210 */ /* 0x080fe40007ffe0ff */
[----:B------:R-:W-:-:S05]  /*02f0*/  IADD3 R31, PT, PT, R27, R28, RZ ;  /* 0x0000001c1b1f7210 */ /* 0x000fca0007ffe0ff */
[----:B------:R-:W5:Y:S08]  /*0300*/  @!P2 LDC.64 R6, c[0x0][0x388] ;  /* 0x0000e200ff06ab82 */ /* 0x000f700000000a00 */
[----:B---3--:R-:W3:Y:S08]  /*0310*/  @P5 LDC.64 R2, c[0x0][0x388] ;  /* 0x0000e200ff025b82 */ /* 0x008ef00000000a00 */
[----:B------:R-:W3:Y:S01]  /*0320*/  @P0 LDC.64 R4, c[0x0][0x388] ;  /* 0x0000e200ff040b82 */ /* 0x000ee20000000a00 */
[----:B------:R-:W-:Y:S01]  /*0330*/  LEA R27, R36, R27, 0x3 ;  /* 0x0000001b241b7211 */ /* 0x000fe200078e18ff */
[----:B------:R-:W-:-:S02]  /*0340*/  IMAD R39, R37, R33, R28 ;  /* 0x0000002125277224 */ /* 0x000fc400078e021c */
[-CC-:B------:R-:W-:Y:S02]  /*0350*/  IMAD R41, R13, R33.reuse, R28.reuse ;  /* 0x000000210d297224 */ /* 0x180fe400078e021c */
[-CC-:B------:R-:W-:Y:S02]  /*0360*/  IMAD R35, R23, R33.reuse, R28.reuse ;  /* 0x0000002117237224 */ /* 0x180fe400078e021c */
[----:B------:R-:W-:Y:S01]  /*0370*/  IMAD R21, R21, R33, R28 ;  /* 0x0000002115157224 */ /* 0x000fe200078e021c */
[----:B------:R-:W-:Y:S01]  /*0380*/  IADD3 R32, PT, PT, R27, R28, RZ ;  /* 0x0000001c1b207210 */ /* 0x000fe20007ffe0ff */
[----:B-1----:R-:W-:Y:S01]  /*0390*/  @P4 IMAD.WIDE.U32 R18, R30, 0x4, R18 ;  /* 0x000000041e124825 */ /* 0x002fe200078e0012 */
[C---:B------:R-:W-:Y:S02]  /*03a0*/  LEA R34, R38.reuse, R39, 0x5 ;  /* 0x0000002726227211 */ /* 0x040fe400078e28ff */
[C---:B------:R-:W-:Y:S01]  /*03b0*/  LEA R27, R38.reuse, R41, 0x5 ;  /* 0x00000029261b7211 */ /* 0x040fe200078e28ff */
[----:B--2---:R-:W-:Y:S01]  /*03c0*/  @P3 IMAD.WIDE.U32 R16, R31, 0x4, R16 ;  /* 0x000000041f103825 */ /* 0x004fe200078e0010 */
[C---:B------:R-:W-:Y:S01]  /*03d0*/  LEA R35, R38.reuse, R35, 0x5 ;  /* 0x0000002326237211 */ /* 0x040fe200078e28ff */
[----:B------:R-:W2:Y:S01]  /*03e0*/  @P4 LDG.E.CONSTANT R15, desc[UR8][R18.64] ;  /* 0x00000008120f4981 */ /* 0x000ea2000c1e9900 */
[----:B------:R-:W-:Y:S01]  /*03f0*/  LEA R38, R38, R21, 0x5 ;  /* 0x0000001526267211 */ /* 0x000fe200078e28ff */
[----:B0-----:R-:W-:Y:S01]  /*0400*/  @P1 IMAD.WIDE.U32 R10, R32, 0x4, R10 ;  /* 0x00000004200a1825 */ /* 0x001fe200078e000a */
[----:B------:R-:W-:Y:S01]  /*0410*/  MOV R13, RZ ;  /* 0x000000ff000d7202 */ /* 0x000fe20000000f00 */
[----:B------:R-:W2:Y:S02]  /*0420*/  @P3 LDG.E.CONSTANT R12, desc[UR8][R16.64] ;  /* 0x00000008100c3981 */ /* 0x000ea4000c1e9900 */
[----:B-----5:R-:W-:-:S02]  /*0430*/  @!P2 IMAD.WIDE R6, R34, 0x4, R6 ;  /* 0x000000042206a825 */ /* 0x020fc400078e0206 */
[----:B------:R-:W5:Y:S02]  /*0440*/  @P1 LDG.E.CONSTANT R11, desc[UR8][R10.64] ;  /* 0x000000080a0b1981 */ /* 0x000f64000c1e9900 */
[----:B------:R-:W-:Y:S02]  /*0450*/  @P6 IMAD.WIDE R8, R27, 0x4, R8 ;  /* 0x000000041b086825 */ /* 0x000fe400078e0208 */
[----:B------:R-:W5:Y:S02]  /*0460*/  @!P2 LDG.E.CONSTANT R13, desc[UR8][R6.64] ;  /* 0x00000008060da981 */ /* 0x000f64000c1e9900 */
[----:B---3--:R-:W-:Y:S02]  /*0470*/  @P5 IMAD.WIDE R2, R35, 0x4, R2 ;  /* 0x0000000423025825 */ /* 0x008fe400078e0202 */
[----:B------:R-:W3:Y:S02]  /*0480*/  @P6 LDG.E.CONSTANT R17, desc[UR8][R8.64] ;  /* 0x0000000808116981 */ /* 0x000ee4000c1e9900 */
[----:B------:R-:W-:-:S02]  /*0490*/  @P0 IMAD.WIDE R4, R38, 0x4, R4 ;  /* 0x0000000426040825 */ /* 0x000fc400078e0204 */
[----:B------:R0:W3:Y:S04]  /*04a0*/  @P5 LDG.E.CONSTANT R19, desc[UR8][R2.64] ;  /* 0x0000000802135981 */ /* 0x0000e8000c1e9900 */
[----:B------:R-:W3:Y:S01]  /*04b0*/  @P0 LDG.E.CONSTANT R39, desc[UR8][R4.64] ;  /* 0x0000000804270981 */ /* 0x000ee2000c1e9900 */
[----:B------:R-:W1:Y:S01]  /*04c0*/  S2UR UR5, SR_CgaCtaId ;  /* 0x00000000000579c3 */ /* 0x000e620000008800 */
[----:B------:R-:W-:Y:S02]  /*04d0*/  UMOV UR4, 0x400 ;  /* 0x0000040000047882 */ /* 0x000fe40000000000 */
[----:B-1----:R-:W-:Y:S02]  /*04e0*/  ULEA UR6, UR5, UR4, 0x18 ;  /* 0x0000000405067291 */ /* 0x002fe4000f8ec0ff */
[----:B------:R-:W-:-:S04]  /*04f0*/  UIADD3 UR4, UPT, UPT, UR4, 0x1000, URZ ;  /* 0x0000100004047890 */ /* 0x000fc8000fffe0ff */
[----:B------:R-:W-:Y:S01]  /*0500*/  ULEA UR4, UR5, UR4, 0x18 ;  /* 0x0000000405047291 */ /* 0x000fe2000f8ec0ff */
[----:B------:R-:W-:-:S05]  /*0510*/  LEA R0, R28, UR6, 0x2 ;  /* 0x000000061c007c11 */ /* 0x000fca000f8e10ff */
[----:B------:R-:W-:Y:S02]  /*0520*/  LEA R24, R28, UR4, 0x2 ;  /* 0x000000041c187c11 */ /* 0x000fe4000f8e10ff */
[C---:B------:R-:W-:Y:S02]  /*0530*/  LEA R0, R37.reuse, R0, 0x7 ;  /* 0x0000000025007211 */ /* 0x040fe400078e38ff */
[----:B0-----:R-:W-:-:S03]  /*0540*/  LEA R2, R37, R24, 0x7 ;  /* 0x0000001825027211 */ /* 0x001fc600078e38ff */
[----:B------:R-:W-:Y:S04]  /*0550*/  @!P4 STS [R0+0x400], RZ ;  /* 0x000400ff0000c388 */ /* 0x000fe80000000800 */
[----:B------:R-:W-:Y:S04]  /*0560*/  @!P3 STS [R0+0x800], RZ ;  /* 0x000800ff0000b388 */ /* 0x000fe80000000800 */
[----:B------:R-:W-:Y:S01]  /*0570*/  @!P1 STS [R0+0xc00], RZ ;  /* 0x000c00ff00009388 */ /* 0x000fe20000000800 */
[----:B------:R-:W-:-:S03]  /*0580*/  LEA R3, R37, UR6, 0x7 ;  /* 0x0000000625037c11 */ /* 0x000fc6000f8e38ff */
[----:B----4-:R-:W-:Y:S04]  /*0590*/  STS [R0], R14 ;  /* 0x0000000e00007388 */ /* 0x010fe80000000800 */
[----:B--2---:R-:W-:Y:S04]  /*05a0*/  @P4 STS [R0+0x400], R15 ;  /* 0x0004000f00004388 */ /* 0x004fe80000000800 */
[----:B------:R-:W-:Y:S04]  /*05b0*/  @P3 STS [R0+0x800], R12 ;  /* 0x0008000c00003388 */ /* 0x000fe80000000800 */
[----:B-----5:R-:W-:Y:S04]  /*05c0*/  @P1 STS [R0+0xc00], R11 ;  /* 0x000c000b00001388 */ /* 0x020fe80000000800 */
[----:B------:R-:W-:Y:S04]  /*05d0*/  @!P6 STS [R2+0x400], RZ ;  /* 0x000400ff0200e388 */ /* 0x000fe80000000800 */
[----:B------:R-:W-:Y:S04]  /*05e0*/  @!P5 STS [R2+0x800], RZ ;  /* 0x000800ff0200d388 */ /* 0x000fe80000000800 */
[----:B------:R-:W-:Y:S04]  /*05f0*/  @!P0 STS [R2+0xc00], RZ ;  /* 0x000c00ff02008388 */ /* 0x000fe80000000800 */
[----:B------:R-:W-:Y:S04]  /*0600*/  STS [R2], R13 ;  /* 0x0000000d02007388 */ /* 0x000fe80000000800 */
[----:B---3--:R-:W-:Y:S04]  /*0610*/  @P6 STS [R2+0x400], R17 ;  /* 0x0004001102006388 */ /* 0x008fe80000000800 */
[----:B------:R-:W-:Y:S04]  /*0620*/  @P5 STS [R2+0x800], R19 ;  /* 0x0008001302005388 */ /* 0x000fe80000000800 */
[----:B------:R-:W-:Y:S01]  /*0630*/  @P0 STS [R2+0xc00], R39 ;  /* 0x000c002702000388 */ /* 0x000fe20000000800 */
[----:B------:R-:W-:Y:S06]  /*0640*/  BAR.SYNC.DEFER_BLOCKING 0x0 ;  /* 0x0000000000007b1d */ /* 0x000fec0000010000 */
[----:B------:R-:W-:Y:S04]  /*0650*/  LDS R13, [R24] ;  /* 0x00000000180d7984 */ /* 0x000fe80000000800 */
[----:B------:R-:W0:Y:S04]  /*0660*/  LDS.128 R4, [R3+0x800] ;  /* 0x0008000003047984 */ /* 0x000e280000000c00 */
[----:B------:R-:W1:Y:S04]  /*0670*/  LDS.128 R20, [R3] ;  /* 0x0000000003147984 */ /* 0x000e680000000c00 */
[----:B------:R-:W2:Y:S04]  /*0680*/  LDS R12, [R24+0x80] ;  /* 0x00008000180c7984 */ /* 0x000ea80000000800 */
[----:B------:R-:W3:Y:S04]  /*0690*/  LDS.128 R8, [R3+0x400] ;  /* 0x0004000003087984 */ /* 0x000ee80000000c00 */
[----:B------:R-:W4:Y:S01]  /*06a0*/  LDS.128 R16, [R3+0xc00] ;  /* 0x000c000003107984 */ /* 0x000f220000000c00 */
[----:B0-----:R-:W-:-:S03]  /*06b0*/  FFMA R14, R13, R4, RZ ;  /* 0x000000040d0e7223 */ /* 0x001fc600000000ff */
[----:B------:R-:W0:Y:S01]  /*06c0*/  LDS R4, [R24+0x100] ;  /* 0x0001000018047984 */ /* 0x000e220000000800 */
[----:B-1----:R-:W-:-:S03]  /*06d0*/  FFMA R15, R13, R20, RZ ;  /* 0x000000140d0f7223 */ /* 0x002fc600000000ff */
[----:B------:R-:W-:Y:S01]  /*06e0*/  LDS R20, [R24+0x200] ;  /* 0x0002000018147984 */ /* 0x000fe20000000800 */
[----:B--2---:R-:W-:Y:S01]  /*06f0*/  FFMA R21, R12, R21, R15 ;  /* 0x000000150c157223 */ /* 0x004fe2000000000f */
[C---:B---3--:R-:W-:Y:S01]  /*0700*/  FFMA R8, R13.reuse, R8, RZ ;  /* 0x000000080d087223 */ /* 0x048fe200000000ff */
[----:B----4-:R-:W-:-:S03]  /*0710*/  FFMA R13, R13, R16, RZ ;  /* 0x000000100d0d7223 */ /* 0x010fc600000000ff */
[C---:B------:R-:W-:Y:S01]  /*0720*/  FFMA R9, R12.reuse, R9, R8 ;  /* 0x000000090c097223 */ /* 0x040fe20000000008 */
[C---:B------:R-:W-:Y:S01]  /*0730*/  FFMA R5, R12.reuse, R5, R14 ;  /* 0x000000050c057223 */ /* 0x040fe2000000000e */
[----:B------:R-:W-:Y:S02]  /*0740*/  FFMA R17, R12, R17, R13 ;  /* 0x000000110c117223 */ /* 0x000fe4000000000d */
[----:B------:R-:W-:Y:S01]  /*0750*/  LDS.128 R12, [R3+0x10] ;  /* 0x00001000030c7984 */ /* 0x000fe20000000c00 */
[----:B0-----:R-:W-:-:S03]  /*0760*/  FFMA R22, R4, R22, R21 ;  /* 0x0000001604167223 */ /* 0x001fc60000000015 */
[----:B------:R-:W0:Y:S01]  /*0770*/  LDS R21, [R24+0x180] ;  /* 0x0001800018157984 */ /* 0x000e220000000800 */
[C---:B------:R-:W-:Y:S01]  /*0780*/  FFMA R10, R4.reuse, R10, R9 ;  /* 0x0000000a040a7223 */ /* 0x040fe20000000009 */
[C---:B------:R-:W-:Y:S01]  /*0790*/  FFMA R6, R4.reuse, R6, R5 ;  /* 0x0000000604067223 */ /* 0x040fe20000000005 */
[----:B------:R-:W-:Y:S02]  /*07a0*/  FFMA R18, R4, R18, R17 ;  /* 0x0000001204127223 */ /* 0x000fe40000000011 */
[C---:B0-----:R-:W-:Y:S01]  /*07b0*/  FFMA R5, R21.reuse, R11, R10 ;  /* 0x0000000b15057223 */ /* 0x041fe2000000000a */
[C---:B------:R-:W-:Y:S01]  /*07c0*/  FFMA R23, R21.reuse, R23, R22 ;  /* 0x0000001715177223 */ /* 0x040fe20000000016 */
[----:B------:R-:W0:Y:S01]  /*07d0*/  LDS.128 R8, [R3+0x410] ;  /* 0x0004100003087984 */ /* 0x000e220000000c00 */
[C---:B------:R-:W-:Y:S01]  /*07e0*/  FFMA R7, R21.reuse, R7, R6 ;  /* 0x0000000715077223 */ /* 0x040fe20000000006 */
[----:B------:R-:W-:Y:S01]  /*07f0*/  FFMA R21, R21, R19, R18 ;  /* 0x0000001315157223 */ /* 0x000fe20000000012 */
[C---:B------:R-:W-:Y:S01]  /*0800*/  FFMA R23, R20.reuse, R12, R23 ;  /* 0x0000000c14177223 */ /* 0x040fe20000000017 */
[----:B------:R-:W1:Y:S04]  /*0810*/  LDS.128 R16, [R3+0x810] ;  /* 0x0008100003107984 */ /* 0x000e680000000c00 */
[----:B------:R-:W2:Y:S01]  /*0820*/  LDS R12, [R24+0x280] ;  /* 0x00028000180c7984 */ /* 0x000ea20000000800 */
[----:B0-----:R-:W-:-:S03]  /*0830*/  FFMA R5, R20, R8, R5 ;  /* 0x0000000814057223 */ /* 0x001fc60000000005 */
[----:B------:R-:W-:Y:S01]  /*0840*/  LDS R8, [R24+0x300] ;  /* 0x0003000018087984 */ /* 0x000fe20000000800 */
[----:B-1----:R-:W-:Y:S01]  /*0850*/  FFMA R16, R20, R16, R7 ;  /* 0x0000001014107223 */ /* 0x002fe20000000007 */
[C---:B--2---:R-:W-:Y:S02]  /*0860*/  FFMA R9, R12.reuse, R9, R5 ;  /* 0x000000090c097223 */ /* 0x044fe40000000005 */
[----:B------:R-:W0:Y:S01]  /*0870*/  LDS.128 R4, [R3+0xc10] ;  /* 0x000c100003047984 */ /* 0x000e220000000c00 */
[C---:B------:R-:W-:Y:S01]  /*0880*/  FFMA R13, R12.reuse, R13, R23 ;  /* 0x0000000d0c0d7223 */ /* 0x040fe20000000017 */
[----:B------:R-:W-:Y:S02]  /*0890*/  FFMA R17, R12, R17, R16 ;  /* 0x000000110c117223 */ /* 0x000fe40000000010 */
[----:B------:R-:W-:Y:S01]  /*08a0*/  LDS R16, [R24+0x400] ;  /* 0x0004000018107984 */ /* 0x000fe20000000800 */
[----:B0-----:R-:W-:-:S03]  /*08b0*/  FFMA R21, R20, R4, R21 ;  /* 0x0000000414157223 */ /* 0x001fc60000000015 */
[----:B------:R-:W0:Y:S01]  /*08c0*/  LDS R4, [R24+0x380] ;  /* 0x0003800018047984 */ /* 0x000e220000000800 */
[----:B------:R-:W-:Y:S01]  /*08d0*/  FFMA R10, R8, R10, R9 ;  /* 0x0000000a080a7223 */ /* 0x000fe20000000009 */
[----:B------:R-:W-:Y:S01]  /*08e0*/  FFMA R5, R12, R5, R21 ;  /* 0x000000050c057223 */ /* 0x000fe20000000015 */
[C---:B------:R-:W-:Y:S01]  /*08f0*/  FFMA R14, R8.reuse, R14, R13 ;  /* 0x0000000e080e7223 */ /* 0x040fe2000000000d */
[C---:B------:R-:W-:Y:S01]  /*0900*/  FFMA R18, R8.reuse, R18, R17 ;  /* 0x0000001208127223 */ /* 0x040fe20000000011 */
[----:B------:R-:W-:Y:S01]  /*0910*/  LDS.128 R20, [R3+0x20] ;  /* 0x0000200003147984 */ /* 0x000fe20000000c00 */
[----:B------:R-:W-:-:S03]  /*0920*/  FFMA R6, R8, R6, R5 ;  /* 0x0000000608067223 */ /* 0x000fc60000000005 */
[----:B------:R-:W-:Y:S01]  /*0930*/  LDS R17, [R24+0x480] ;  /* 0x0004800018117984 */ /* 0x000fe20000000800 */
[----:B0-----:R-:W-:-:S03]  /*0940*/  FFMA R5, R4, R11, R10 ;  /* 0x0000000b04057223 */ /* 0x001fc6000000000a */
[----:B------:R-:W0:Y:S01]  /*0950*/  LDS.128 R8, [R3+0x420] ;  /* 0x0004200003087984 */ /* 0x000e220000000c00 */
[C---:B------:R-:W-:Y:S01]  /*0960*/  FFMA R19, R4.reuse, R19, R18 ;  /* 0x0000001304137223 */ /* 0x040fe20000000012 */
[C---:B------:R-:W-:Y:S01]  /*0970*/  FFMA R15, R4.reuse, R15, R14 ;  /* 0x0000000f040f7223 */ /* 0x040fe2000000000e */
[----:B------:R-:W-:Y:S01]  /*0980*/  FFMA R18, R4, R7, R6 ;  /* 0x0000000704127223 */ /* 0x000fe20000000006 */
[C---:B0-----:R-:W-:Y:S02]  /*0990*/  FFMA R4, R16.reuse, R8, R5 ;  /* 0x0000000810047223 */ /* 0x041fe40000000005 */
[----:B------:R-:W-:Y:S01]  /*09a0*/  FFMA R20, R16, R20, R15 ;  /* 0x0000001410147223 */ /* 0x000fe2000000000f */
[----:B------:R-:W-:Y:S01]  /*09b0*/  LDS R8, [R24+0x500] ;  /* 0x0005000018087984 */ /* 0x000fe20000000800 */
[----:B------:R-:W-:-:S03]  /*09c0*/  FFMA R9, R17, R9, R4 ;  /* 0x0000000911097223 */ /* 0x000fc60000000004 */
[----:B------:R-:W0:Y:S04]  /*09d0*/  LDS.128 R4, [R3+0xc20] ;  /* 0x000c200003047984 */ /* 0x000e280000000c00 */
[----:B------:R-:W1:Y:S01]  /*09e0*/  LDS.128 R12, [R3+0x820] ;  /* 0x00082000030c7984 */ /* 0x000e620000000c00 */
[----:B0-----:R-:W-:-:S03]  /*09f0*/  FFMA R18, R16, R4, R18 ;  /* 0x0000000410127223 */ /* 0x001fc60000000012 */
[----:B------:R-:W0:Y:S01]  /*0a00*/  LDS R4, [R24+0x580] ;  /* 0x0005800018047984 */ /* 0x000e220000000800 */
[----:B-1----:R-:W-:Y:S01]  /*0a10*/  FFMA R12, R16, R12, R19 ;  /* 0x0000000c100c7223 */ /* 0x002fe20000000013 */
[C---:B------:R-:W-:Y:S01]  /*0a20*/  FFMA R10, R8.reuse, R10, R9 ;  /* 0x0000000a080a7223 */ /* 0x040fe20000000009 */
[C---:B------:R-:W-:Y:S01]  /*0a30*/  FFMA R21, R17.reuse, R21, R20 ;  /* 0x0000001511157223 */ /* 0x040fe20000000014 */
[C---:B------:R-:W-:Y:S01]  /*0a40*/  FFMA R5, R17.reuse, R5, R18 ;  /* 0x0000000511057223 */ /* 0x040fe20000000012 */
[----:B------:R-:W-:Y:S01]  /*0a50*/  FFMA R13, R17, R13, R12 ;  /* 0x0000000d110d7223 */ /* 0x000fe2000000000c */
[----:B------:R-:W-:Y:S01]  /*0a60*/  LDS R20, [R24+0x600] ;  /* 0x0006000018147984 */ /* 0x000fe20000000800 */
[C---:B------:R-:W-:Y:S01]  /*0a70*/  FFMA R22, R8.reuse, R22, R21 ;  /* 0x0000001608167223 */ /* 0x040fe20000000015 */
[C---:B------:R-:W-:Y:S01]  /*0a80*/  FFMA R6, R8.reuse, R6, R5 ;  /* 0x0000000608067223 */ /* 0x040fe20000000005 */
[----:B------:R-:W-:Y:S01]  /*0a90*/  FFMA R14, R8, R14, R13 ;  /* 0x0000000e080e7223 */ /* 0x000fe2000000000d */
[----:B------:R-:W1:Y:S01]  /*0aa0*/  LDS.128 R16, [R3+0x30] ;  /* 0x0000300003107984 */ /* 0x000e620000000c00 */
[----:B0-----:R-:W-:-:S03]  /*0ab0*/  FFMA R13, R4, R11, R10 ;  /* 0x0000000b040d7223 */ /* 0x001fc6000000000a */
[----:B------:R-:W0:Y:S01]  /*0ac0*/  LDS.128 R8, [R3+0x430] ;  /* 0x0004300003087984 */ /* 0x000e220000000c00 */
[C---:B------:R-:W-:Y:S01]  /*0ad0*/  FFMA R23, R4.reuse, R23, R22 ;  /* 0x0000001704177223 */ /* 0x040fe20000000016 */
[C---:B------:R-:W-:Y:S01]  /*0ae0*/  FFMA R21, R4.reuse, R7, R6 ;  /* 0x0000000704157223 */ /* 0x040fe20000000006 */
[----:B------:R-:W-:Y:S02]  /*0af0*/  FFMA R5, R4, R15, R14 ;  /* 0x0000000f04057223 */ /* 0x000fe4000000000e */
[C---:B-1----:R-:W-:Y:S02]  /*0b00*/  FFMA R23, R20.reuse, R16, R23 ;  /* 0x0000001014177223 */ /* 0x042fe40000000017 */
[----:B------:R-:W1:Y:S01]  /*0b10*/  LDS R16, [R24+0x680] ;  /* 0x0006800018107984 */ /* 0x000e620000000800 */
[----:B0-----:R-:W-:-:S03]  /*0b20*/  FFMA R7, R20, R8, R13 ;  /* 0x0000000814077223 */ /* 0x001fc6000000000d */
[----:B------:R-:W0:Y:S04]  /*0b30*/  LDS.128 R12, [R3+0x830] ;  /* 0x00083000030c7984 */ /* 0x000e280000000c00 */
[----:B------:R-:W2:Y:S01]  /*0b40*/  LDS R8, [R24+0x700] ;  /* 0x0007000018087984 */ /* 0x000ea20000000800 */
[----:B-1----:R-:W-:Y:S01]  /*0b50*/  FFMA R9, R16, R9, R7 ;  /* 0x0000000910097223 */ /* 0x002fe20000000007 */
[----:B0-----:R-:W-:Y:S02]  /*0b60*/  FFMA R12, R20, R12, R5 ;  /* 0x0000000c140c7223 */ /* 0x001fe40000000005 */
[----:B------:R-:W0:Y:S01]  /*0b70*/  LDS.128 R4, [R3+0xc30] ;  /* 0x000c300003047984 */ /* 0x000e220000000c00 */
[C---:B------:R-:W-:Y:S01]  /*0b80*/  FFMA R17, R16.reuse, R17, R23 ;  /* 0x0000001110117223 */ /* 0x040fe20000000017 */
[----:B------:R-:W-:Y:S01]  /*0b90*/  FFMA R13, R16, R13, R12 ;  /* 0x0000000d100d7223 */ /* 0x000fe2000000000c */
[----:B--2---:R-:W-:Y:S01]  /*0ba0*/  FFMA R10, R8, R10, R9 ;  /* 0x0000000a080a7223 */ /* 0x004fe20000000009 */
[----:B0-----:R-:W-:-:S02]  /*0bb0*/  FFMA R21, R20, R4, R21 ;  /* 0x0000000414157223 */ /* 0x001fc40000000015 */
[----:B------:R-:W0:Y:S02]  /*0bc0*/  LDS R4, [R24+0x780] ;  /* 0x0007800018047984 */ /* 0x000e240000000800 */
[----:B------:R-:W-:Y:S01]  /*0bd0*/  FFMA R5, R16, R5, R21 ;  /* 0x0000000510057223 */ /* 0x000fe20000000015 */
[C---:B------:R-:W-:Y:S01]  /*0be0*/  FFMA R14, R8.reuse, R14, R13 ;  /* 0x0000000e080e7223 */ /* 0x040fe2000000000d */
[C---:B------:R-:W-:Y:S01]  /*0bf0*/  FFMA R18, R8.reuse, R18, R17 ;  /* 0x0000001208127223 */ /* 0x040fe20000000011 */
[----:B------:R-:W-:Y:S01]  /*0c00*/  LDS R16, [R24+0x800] ;  /* 0x0008000018107984 */ /* 0x000fe20000000800 */
[----:B------:R-:W-:-:S03]  /*0c10*/  FFMA R6, R8, R6, R5 ;  /* 0x0000000608067223 */ /* 0x000fc60000000005 */
[----:B------:R-:W-:Y:S04]  /*0c20*/  LDS R17, [R24+0x880] ;  /* 0x0008800018117984 */ /* 0x000fe80000000800 */
[----:B------:R-:W-:Y:S01]  /*0c30*/  LDS.128 R20, [R3+0x40] ;  /* 0x0000400003147984 */ /* 0x000fe20000000c00 */
[----:B0-----:R-:W-:-:S03]  /*0c40*/  FFMA R13, R4, R11, R10 ;  /* 0x0000000b040d7223 */ /* 0x001fc6000000000a */
[----:B------:R-:W0:Y:S01]  /*0c50*/  LDS.128 R8, [R3+0x440] ;  /* 0x0004400003087984 */ /* 0x000e220000000c00 */
[C---:B------:R-:W-:Y:S01]  /*0c60*/  FFMA R19, R4.reuse, R19, R18 ;  /* 0x0000001304137223 */ /* 0x040fe20000000012 */
[C---:B------:R-:W-:Y:S01]  /*0c70*/  FFMA R5, R4.reuse, R15, R14 ;  /* 0x0000000f04057223 */ /* 0x040fe2000000000e */
[----:B------:R-:W-:Y:S01]  /*0c80*/  FFMA R18, R4, R7, R6 ;  /* 0x0000000704127223 */ /* 0x000fe20000000006 */
[C---:B0-----:R-:W-:Y:S02]  /*0c90*/  FFMA R4, R16.reuse, R8, R13 ;  /* 0x0000000810047223 */ /* 0x041fe4000000000d */
[----:B------:R-:W0:Y:S02]  /*0ca0*/  LDS.128 R12, [R3+0x840] ;  /* 0x00084000030c7984 */ /* 0x000e240000000c00 */
[----:B------:R-:W-:Y:S02]  /*0cb0*/  FFMA R9, R17, R9, R4 ;  /* 0x0000000911097223 */ /* 0x000fe40000000004 */
[----:B------:R-:W1:Y:S01]  /*0cc0*/  LDS R8, [R24+0x900] ;  /* 0x0009000018087984 */ /* 0x000e620000000800 */
[----:B0-----:R-:W-:-:S03]  /*0cd0*/  FFMA R12, R16, R12, R5 ;  /* 0x0000000c100c7223 */ /* 0x001fc60000000005 */
[----:B------:R-:W0:Y:S01]  /*0ce0*/  LDS.128 R4, [R3+0xc40] ;  /* 0x000c400003047984 */ /* 0x000e220000000c00 */
[----:B------:R-:W-:Y:S01]  /*0cf0*/  FFMA R20, R16, R20, R19 ;  /* 0x0000001410147223 */ /* 0x000fe20000000013 */
[C---:B------:R-:W-:Y:S01]  /*0d00*/  FFMA R13, R17.reuse, R13, R12 ;  /* 0x0000000d110d7223 */ /* 0x040fe2000000000c */
[----:B-1----:R-:W-:Y:S01]  /*0d10*/  FFMA R10, R8, R10, R9 ;  /* 0x0000000a080a7223 */ /* 0x002fe20000000009 */
[----:B0-----:R-:W-:Y:S02]  /*0d20*/  FFMA R18, R16, R4, R18 ;  /* 0x0000000410127223 */ /* 0x001fe40000000012 */
[----:B------:R-:W0:Y:S01]  /*0d30*/  LDS R4, [R24+0x980] ;  /* 0x0009800018047984 */ /* 0x000e220000000800 */
[C---:B------:R-:W-:Y:S01]  /*0d40*/  FFMA R21, R17.reuse, R21, R20 ;  /* 0x0000001511157223 */ /* 0x040fe20000000014 */
[----:B------:R-:W-:Y:S01]  /*0d50*/  FFMA R5, R17, R5, R18 ;  /* 0x0000000511057223 */ /* 0x000fe20000000012 */
[C---:B------:R-:W-:Y:S01]  /*0d60*/  FFMA R14, R8.reuse, R14, R13 ;  /* 0x0000000e080e7223 */ /* 0x040fe2000000000d */
[----:B------:R-:W-:Y:S01]  /*0d70*/  LDS R20, [R24+0xa00] ;  /* 0x000a000018147984 */ /* 0x000fe20000000800 */
[C---:B------:R-:W-:Y:S01]  /*0d80*/  FFMA R22, R8.reuse, R22, R21 ;  /* 0x0000001608167223 */ /* 0x040fe20000000015 */
[----:B------:R-:W-:-:S02]  /*0d90*/  FFMA R6, R8, R6, R5 ;  /* 0x0000000608067223 */ /* 0x000fc40000000005 */
        /* <DEDUP_REMOVED lines=14> */
[----:B------:R-:W-:Y:S01]  /*0e80*/  FFMA R17, R16, R17, R23 ;  /* 0x0000001110117223 */ /* 0x000fe20000000017 */
[----:B--2---:R-:W-:Y:S01]  /*0e90*/  FFMA R10, R8, R10, R9 ;  /* 0x0000000a080a7223 */ /* 0x004fe20000000009 */
[----:B------:R-:W-:Y:S01]  /*0ea0*/  FFMA R13, R16, R13, R12 ;  /* 0x0000000d100d7223 */ /* 0x000fe2000000000c */
        /* <DEDUP_REMOVED lines=17> */
[----:B------:R-:W-:Y:S01]  /*0fc0*/  LDS R8, [R24+0xd00] ;  /* 0x000d000018087984 */ /* 0x000fe20000000800 */
[----:B0-----:R-:W-:-:S03]  /*0fd0*/  FFMA R4, R16, R4, R15 ;  /* 0x0000000410047223 */ /* 0x001fc6000000000f */
[----:B------:R-:W0:Y:S01]  /*0fe0*/  LDS.128 R12, [R3+0xc60] ;  /* 0x000c6000030c7984 */ /* 0x000e220000000c00 */
[----:B------:R-:W-:Y:S01]  /*0ff0*/  FFMA R20, R16, R20, R19 ;  /* 0x0000001410147223 */ /* 0x000fe20000000013 */
[C---:B------:R-:W-:Y:S02]  /*1000*/  FFMA R5, R17.reuse, R5, R4 ;  /* 0x0000000511057223 */ /* 0x040fe40000000004 */
[----:B------:R-:W1:Y:S01]  /*1010*/  LDS R4, [R24+0xd80] ;  /* 0x000d800018047984 */ /* 0x000e620000000800 */
[----:B------:R-:W-:-:S03]  /*1020*/  FFMA R21, R17, R21, R20 ;  /* 0x0000001511157223 */ /* 0x000fc60000000014 */
[----:B------:R-:W-:Y:S01]  /*1030*/  LDS R20, [R24+0xe00] ;  /* 0x000e000018147984 */ /* 0x000fe20000000800 */
[----:B0-----:R-:W-:-:S04]  /*1040*/  FFMA R12, R16, R12, R18 ;  /* 0x0000000c100c7223 */ /* 0x001fc80000000012 */
[----:B------:R-:W-:Y:S02]  /*1050*/  FFMA R13, R17, R13, R12 ;  /* 0x0000000d110d7223 */ /* 0x000fe4000000000c */
[----:B------:R-:W0:Y:S01]  /*1060*/  LDS.128 R16, [R3+0x70] ;  /* 0x0000700003107984 */ /* 0x000e220000000c00 */
[C---:B------:R-:W-:Y:S01]  /*1070*/  FFMA R22, R8.reuse, R22, R21 ;  /* 0x0000001608167223 */ /* 0x040fe20000000015 */
[----:B------:R-:W-:-:S03]  /*1080*/  FFMA R10, R8, R10, R9 ;  /* 0x0000000a080a7223 */ /* 0x000fc60000000009 */
[----:B-1----:R-:W-:Y:S01]  /*1090*/  FFMA R23, R4, R23, R22 ;  /* 0x0000001704177223 */ /* 0x002fe20000000016 */
[C---:B------:R-:W-:Y:S01]  /*10a0*/  FFMA R6, R8.reuse, R6, R5 ;  /* 0x0000000608067223 */ /* 0x040fe20000000005 */
[----:B------:R-:W-:Y:S01]  /*10b0*/  FFMA R14, R8, R14, R13 ;  /* 0x0000000e080e7223 */ /* 0x000fe2000000000d */
[----:B------:R-:W-:Y:S02]  /*10c0*/  FFMA R5, R4, R11, R10 ;  /* 0x0000000b04057223 */ /* 0x000fe4000000000a */
[----:B------:R-:W1:Y:S01]  /*10d0*/  LDS.128 R8, [R3+0x470] ;  /* 0x0004700003087984 */ /* 0x000e620000000c00 */
[----:B0-----:R-:W-:-:S03]  /*10e0*/  FFMA R23, R20, R16, R23 ;  /* 0x0000001014177223 */ /* 0x001fc60000000017 */
[----:B------:R-:W0:Y:S01]  /*10f0*/  LDS R16, [R24+0xe80] ;  /* 0x000e800018107984 */ /* 0x000e220000000800 */
[C---:B------:R-:W-:Y:S01]  /*1100*/  FFMA R21, R4.reuse, R15, R14 ;  /* 0x0000000f04157223 */ /* 0x040fe2000000000e */
[----:B------:R-:W-:Y:S01]  /*1110*/  FFMA R13, R4, R7, R6 ;  /* 0x00000007040d7223 */ /* 0x000fe20000000006 */
[----:B-1----:R-:W-:Y:S02]  /*1120*/  FFMA R15, R20, R8, R5 ;  /* 0x00000008140f7223 */ /* 0x002fe40000000005 */
[----:B------:R-:W1:Y:S01]  /*1130*/  LDS.128 R4, [R3+0x870] ;  /* 0x0008700003047984 */ /* 0x000e620000000c00 */
[----:B0-----:R-:W-:-:S03]  /*1140*/  FFMA R12, R16, R17, R23 ;  /* 0x00000011100c7223 */ /* 0x001fc60000000017 */
[----:B------:R-:W0:Y:S01]  /*1150*/  LDS R17, [R24+0xf00] ;  /* 0x000f000018117984 */ /* 0x000e220000000800 */
[----:B------:R-:W-:Y:S01]  /*1160*/  FFMA R8, R16, R9, R15 ;  /* 0x0000000910087223 */ /* 0x000fe2000000000f */
[----:B-1----:R-:W-:Y:S01]  /*1170*/  FFMA R4, R20, R4, R13 ;  /* 0x0000000414047223 */ /* 0x002fe2000000000d */
[----:B0-----:R-:W-:Y:S02]  /*1180*/  FFMA R18, R17, R18, R12 ;  /* 0x0000001211127223 */ /* 0x001fe4000000000c */
[----:B------:R-:W0:Y:S01]  /*1190*/  LDS.128 R12, [R3+0xc70] ;  /* 0x000c7000030c7984 */ /* 0x000e220000000c00 */
[----:B------:R-:W-:Y:S01]  /*11a0*/  IADD3 R36, PT, PT, R36, 0x1f, RZ ;  /* 0x0000001f24247810 */ /* 0x000fe20007ffe0ff */
[----:B------:R-:W-:-:S03]  /*11b0*/  FFMA R5, R16, R5, R4 ;  /* 0x0000000510057223 */ /* 0x000fc60000000004 */
[----:B------:R-:W-:-:S04]  /*11c0*/  SHF.R.U32.HI R4, RZ, 0x5, R36 ;  /* 0x00000005ff047819 */ /* 0x000fc80000011624 */
[----:B------:R-:W-:-:S04]  /*11d0*/  IADD3 R4, PT, PT, -R4, 0x1, RZ ;  /* 0x0000000104047810 */ /* 0x000fc80007ffe1ff */
[----:B------:R-:W-:Y:S01]  /*11e0*/  ISETP.NE.AND P0, PT, R4, RZ, PT ;  /* 0x000000ff0400720c */ /* 0x000fe20003f05270 */
[----:B0-----:R-:W-:Y:S02]  /*11f0*/  FFMA R21, R20, R12, R21 ;  /* 0x0000000c14157223 */ /* 0x001fe40000000015 */
[----:B------:R-:W0:Y:S02]  /*1200*/  LDS R12, [R24+0xf80] ;  /* 0x000f8000180c7984 */ /* 0x000e240000000800 */
[----:B------:R-:W-:Y:S01]  /*1210*/  FFMA R13, R16, R13, R21 ;  /* 0x0000000d100d7223 */ /* 0x000fe20000000015 */
[C---:B------:R-:W-:Y:S01]  /*1220*/  FFMA R8, R17.reuse, R10, R8 ;  /* 0x0000000a11087223 */ /* 0x040fe20000000008 */
[C---:B------:R-:W-:Y:S02]  /*1230*/  FFMA R6, R17.reuse, R6, R5 ;  /* 0x0000000611067223 */ /* 0x040fe40000000005 */
[----:B------:R-:W-:Y:S01]  /*1240*/  FFMA R14, R17, R14, R13 ;  /* 0x0000000e110e7223 */ /* 0x000fe2000000000d */
[C---:B0-----:R-:W-:Y:S01]  /*1250*/  FFMA R8, R12.reuse, R11, R8 ;  /* 0x0000000b0c087223 */ /* 0x041fe20000000008 */
[C---:B------:R-:W-:Y:S01]  /*1260*/  FFMA R19, R12.reuse, R19, R18 ;  /* 0x000000130c137223 */ /* 0x040fe20000000012 */
[C---:B------:R-:W-:Y:S01]  /*1270*/  FFMA R11, R12.reuse, R7, R6 ;  /* 0x000000070c0b7223 */ /* 0x040fe20000000006 */
[----:B------:R-:W-:Y:S01]  /*1280*/  FFMA R16, R12, R15, R14 ;  /* 0x0000000f0c107223 */ /* 0x000fe2000000000e */
[----:B------:R-:W-:Y:S06]  /*1290*/  BAR.SYNC.DEFER_BLOCKING 0x0 ;  /* 0x0000000000007b1d */ /* 0x000fec0000010000 */
[----:B------:R-:W-:Y:S05]  /*12a0*/  @!P0 BRA `(.L_x_5) ;  /* 0x0000001000548947 */ /* 0x000fea0003800000 */
[C---:B------:R-:W-:Y:S01]  /*12b0*/  LEA R36, R33.reuse, R38, 0x5 ;  /* 0x0000002621247211 */ /* 0x040fe200078e28ff */
[----:B------:R-:W0:Y:S01]  /*12c0*/  LDCU.64 UR4, c[0x0][0x398] ;  /* 0x00007300ff0477ac */ /* 0x000e220008000a00 */
[C---:B------:R-:W-:Y:S02]  /*12d0*/  LEA R35, R33.reuse, R35, 0x5 ;  /* 0x0000002321237211 */ /* 0x040fe400078e28ff */
[C---:B------:R-:W-:Y:S02]  /*12e0*/  LEA R34, R33.reuse, R34, 0x5 ;  /* 0x0000002221227211 */ /* 0x040fe400078e28ff */
[----:B------:R-:W-:Y:S02]  /*12f0*/  LEA R33, R33, R27, 0x5 ;  /* 0x0000001b21217211 */ /* 0x000fe400078e28ff */
[----:B------:R-:W-:Y:S02]  /*1300*/  IADD3 R37, PT, PT, R37, 0x30, RZ ;  /* 0x0000003025257810 */ /* 0x000fe40007ffe0ff */
[----:B------:R-:W-:-:S02]  /*1310*/  IADD3 R32, PT, PT, R32, 0x20, RZ ;  /* 0x0000002020207810 */ /* 0x000fc40007ffe0ff */
[----:B------:R-:W-:Y:S02]  /*1320*/  IADD3 R31, PT, PT, R31, 0x20, RZ ;  /* 0x000000201f1f7810 */ /* 0x000fe40007ffe0ff */
[----:B------:R-:W-:Y:S02]  /*1330*/  IADD3 R30, PT, PT, R30, 0x20, RZ ;  /* 0x000000201e1e7810 */ /* 0x000fe40007ffe0ff */
[----:B------:R-:W-:Y:S02]  /*1340*/  IADD3 R29, PT, PT, R29, 0x20, RZ ;  /* 0x000000201d1d7810 */ /* 0x000fe40007ffe0ff */
[----:B------:R-:W-:Y:S02]  /*1350*/  IADD3 R28, PT, PT, R28, 0x20, RZ ;  /* 0x000000201c1c7810 */ /* 0x000fe40007ffe0ff */
[----:B0-----:R-:W-:-:S07]  /*1360*/  MOV R38, R4 ;  /* 0x0000000400267202 */ /* 0x001fce0000000f00 */
.L_x_6:
[----:B------:R-:W0:Y:S01]  /*1370*/  LDC R27, c[0x0][0x3a0] ;  /* 0x0000e800ff1b7b82 */ /* 0x000e220000000800 */
[----:B------:R-:W-:Y:S02]  /*1380*/  ISETP.GE.AND P0, PT, R28, UR5, PT ;  /* 0x000000051c007c0c */ /* 0x000fe4000bf06270 */
[----:B------:R-:W-:Y:S02]  /*1390*/  IADD3 R4, PT, PT, R37, -0x10, RZ ;  /* 0xfffffff025047810 */ /* 0x000fe40007ffe0ff */
[C---:B------:R-:W-:Y:S02]  /*13a0*/  ISETP.LT.AND P3, PT, R26.reuse, UR4, !P0 ;  /* 0x000000041a007c0c */ /* 0x040fe4000c761270 */
[C---:B------:R-:W-:Y:S02]  /*13b0*/  IADD3 R5, PT, PT, R26.reuse, 0x10, RZ ;  /* 0x000000101a057810 */ /* 0x040fe40007ffe0ff */
[----:B------:R-:W-:Y:S02]  /*13c0*/  IADD3 R9, PT, PT, R26, 0x18, RZ ;  /* 0x000000181a097810 */ /* 0x000fe40007ffe0ff */
[----:B------:R-:W-:-:S02]  /*13d0*/  ISETP.LT.AND P5, PT, R5, UR4, !P0 ;  /* 0x0000000405007c0c */ /* 0x000fc4000c7a1270 */
[----:B------:R-:W-:-:S05]  /*13e0*/  IADD3 R10, PT, PT, R37, -0x8, RZ ;  /* 0xfffffff8250a7810 */ /* 0x000fca0007ffe0ff */
[----:B------:R-:W1:Y:S01]  /*13f0*/  @P3 LDC.64 R14, c[0x0][0x380] ;  /* 0x0000e000ff0e3b82 */ /* 0x000e620000000a00 */
[CC--:B0-----:R-:W-:Y:S02]  /*1400*/  ISETP.GE.AND P1, PT, R25.reuse, R27.reuse, PT ;  /* 0x0000001b1900720c */ /* 0x0c1fe40003f26270 */
[----:B------:R-:W-:Y:S02]  /*1410*/  ISETP.GE.AND P2, PT, R25, R27, PT ;  /* 0x0000001b1900720c */ /* 0x000fe40003f46270 */
[----:B------:R-:W-:Y:S02]  /*1420*/  ISETP.GE.OR P1, PT, R4, UR5, P1 ;  /* 0x0000000504007c0c */ /* 0x000fe40008f26670 */
[----:B------:R-:W-:Y:S02]  /*1430*/  IADD3 R4, PT, PT, R26, 0x8, RZ ;  /* 0x000000081a047810 */ /* 0x000fe40007ffe0ff */
[----:B------:R-:W-:Y:S02]  /*1440*/  IADD3 R17, PT, PT, R37, 0x8, RZ ;  /* 0x0000000825117810 */ /* 0x000fe40007ffe0ff */
[----:B------:R-:W-:-:S02]  /*1450*/  ISETP.LT.AND P6, PT, R4, UR4, !P0 ;  /* 0x0000000404007c0c */ /* 0x000fc4000c7c1270 */
[----:B------:R-:W0:Y:S01]  /*1460*/  @P5 LDC.64 R4, c[0x0][0x380] ;  /* 0x0000e000ff045b82 */ /* 0x000e220000000a00 */
[----:B------:R-:W-:Y:S01]  /*1470*/  ISETP.LT.AND P0, PT, R9, UR4, !P0 ;  /* 0x0000000409007c0c */ /* 0x000fe2000c701270 */
[----:B------:R-:W-:Y:S01]  /*1480*/  HFMA2 R9, -RZ, RZ, 0, 0 ;  /* 0x00000000ff097431 */ /* 0x000fe200000001ff */
[----:B------:R-:W-:Y:S01]  /*1490*/  ISETP.LT.AND P4, PT, R10, UR5, !P2 ;  /* 0x000000050a007c0c */ /* 0x000fe2000d781270 */
[----:B-1----:R-:W-:-:S04]  /*14a0*/  @P3 IMAD.WIDE.U32 R14, R29, 0x4, R14 ;  /* 0x000000041d0e3825 */ /* 0x002fc800078e000e */
[----:B------:R-:W1:Y:S01]  /*14b0*/  @!P1 LDC.64 R12, c[0x0][0x388] ;  /* 0x0000e200ff0c9b82 */ /* 0x000e620000000a00 */
[----:B------:R2:W3:Y:S07]  /*14c0*/  @P3 LDG.E.CONSTANT R9, desc[UR8][R14.64] ;  /* 0x000000080e093981 */ /* 0x0004ee000c1e9900 */
[----:B------:R-:W4:Y:S01]  /*14d0*/  @P6 LDC.64 R6, c[0x0][0x380] ;  /* 0x0000e000ff066b82 */ /* 0x000f220000000a00 */
[----:B------:R-:W-:Y:S02]  /*14e0*/  ISETP.LT.AND P3, PT, R37, UR5, !P2 ;  /* 0x0000000525007c0c */ /* 0x000fe4000d761270 */
[----:B------:R-:W-:-:S02]  /*14f0*/  ISETP.LT.AND P2, PT, R17, UR5, !P2 ;  /* 0x0000000511007c0c */ /* 0x000fc4000d741270 */
[----:B------:R-:W-:Y:S01]  /*1500*/  MOV R10, RZ ;  /* 0x000000ff000a7202 */ /* 0x000fe20000000f00 */
[----:B0-----:R-:W-:Y:S02]  /*1510*/  @P5 IMAD.WIDE.U32 R4, R31, 0x4, R4 ;  /* 0x000000041f045825 */ /* 0x001fe400078e0004 */
[----:B--2---:R-:W0:Y:S03]  /*1520*/  @P0 LDC.64 R14, c[0x0][0x380] ;  /* 0x0000e000ff0e0b82 */ /* 0x004e260000000a00 */
[----:B------:R2:W5:Y:S01]  /*1530*/  @P5 LDG.E.CONSTANT R17, desc[UR8][R4.64] ;  /* 0x0000000804115981 */ /* 0x000562000c1e9900 */
[----:B-1----:R-:W-:-:S05]  /*1540*/  @!P1 IMAD.WIDE R12, R34, 0x4, R12 ;  /* 0x00000004220c9825 */ /* 0x002fca00078e020c */
[----:B------:R1:W5:Y:S01]  /*1550*/  @!P1 LDG.E.CONSTANT R10, desc[UR8][R12.64] ;  /* 0x000000080c0a9981 */ /* 0x000362000c1e9900 */
[----:B--2---:R-:W2:Y:S01]  /*1560*/  @P2 LDC.64 R4, c[0x0][0x388] ;  /* 0x0000e200ff042b82 */ /* 0x004ea20000000a00 */
[----:B----4-:R-:W-:-:S05]  /*1570*/  @P6 IMAD.WIDE.U32 R6, R30, 0x4, R6 ;  /* 0x000000041e066825 */ /* 0x010fca00078e0006 */
[----:B------:R4:W5:Y:S02]  /*1580*/  @P6 LDG.E.CONSTANT R18, desc[UR8][R6.64] ;  /* 0x0000000806126981 */ /* 0x000964000c1e9900 */
[----:B-1----:R-:W1:Y:S08]  /*1590*/  @P4 LDC.64 R12, c[0x0][0x388] ;  /* 0x0000e200ff0c4b82 */ /* 0x002e700000000a00 */
[----:B----4-:R-:W4:Y:S01]  /*15a0*/  @P3 LDC.64 R6, c[0x0][0x388] ;  /* 0x0000e200ff063b82 */ /* 0x010f220000000a00 */
[----:B0-----:R-:W-:-:S06]  /*15b0*/  @P0 IMAD.WIDE.U32 R14, R32, 0x4, R14 ;  /* 0x00000004200e0825 */ /* 0x001fcc00078e000e */
[----:B------:R-:W5:Y:S01]  /*15c0*/  @P0 LDG.E.CONSTANT R15, desc[UR8][R14.64] ;  /* 0x000000080e0f0981 */ /* 0x000f62000c1e9900 */
[----:B--2---:R-:W-:-:S05]  /*15d0*/  @P2 IMAD.WIDE R4, R36, 0x4, R4 ;  /* 0x0000000424042825 */ /* 0x004fca00078e0204 */
[----:B------:R-:W2:Y:S01]  /*15e0*/  @P2 LDG.E.CONSTANT R39, desc[UR8][R4.64] ;  /* 0x0000000804272981 */ /* 0x000ea2000c1e9900 */
[----:B-1----:R-:W-:-:S06]  /*15f0*/  @P4 IMAD.WIDE R12, R33, 0x4, R12 ;  /* 0x00000004210c4825 */ /* 0x002fcc00078e020c */
[----:B------:R-:W2:Y:S01]  /*1600*/  @P4 LDG.E.CONSTANT R13, desc[UR8][R12.64] ;  /* 0x000000080c0d4981 */ /* 0x000ea2000c1e9900 */
[----:B----4-:R-:W-:-:S05]  /*1610*/  @P3 IMAD.WIDE R6, R35, 0x4, R6 ;  /* 0x0000000423063825 */ /* 0x010fca00078e0206 */
[----:B------:R-:W4:Y:S04]  /*1620*/  @P3 LDG.E.CONSTANT R41, desc[UR8][R6.64] ;  /* 0x0000000806293981 */ /* 0x000f28000c1e9900 */
[----:B------:R-:W-:Y:S04]  /*1630*/  @!P6 STS [R0+0x400], RZ ;  /* 0x000400ff0000e388 */ /* 0x000fe80000000800 */
[----:B------:R-:W-:Y:S04]  /*1640*/  @!P5 STS [R0+0x800], RZ ;  /* 0x000800ff0000d388 */ /* 0x000fe80000000800 */
[----:B------:R-:W-:Y:S04]  /*1650*/  @!P0 STS [R0+0xc00], RZ ;  /* 0x000c00ff00008388 */ /* 0x000fe80000000800 */
[----:B---3--:R-:W-:Y:S04]  /*1660*/  STS [R0], R9 ;  /* 0x0000000900007388 */ /* 0x008fe80000000800 */
[----:B-----5:R-:W-:Y:S04]  /*1670*/  @P5 STS [R0+0x800], R17 ;  /* 0x0008001100005388 */ /* 0x020fe80000000800 */
[----:B------:R-:W-:Y:S04]  /*1680*/  @P6 STS [R0+0x400], R18 ;  /* 0x0004001200006388 */ /* 0x000fe80000000800 */
[----:B------:R-:W-:Y:S04]  /*1690*/  @P0 STS [R0+0xc00], R15 ;  /* 0x000c000f00000388 */ /* 0x000fe80000000800 */
[----:B------:R-:W-:Y:S04]  /*16a0*/  @!P4 STS [R2+0x400], RZ ;  /* 0x000400ff0200c388 */ /* 0x000fe80000000800 */
[----:B------:R-:W-:Y:S04]  /*16b0*/  @!P3 STS [R2+0x800], RZ ;  /* 0x000800ff0200b388 */ /* 0x000fe80000000800 */
[----:B------:R-:W-:Y:S04]  /*16c0*/  @!P2 STS [R2+0xc00], RZ ;  /* 0x000c00ff0200a388 */ /* 0x000fe80000000800 */
[----:B------:R-:W-:Y:S04]  /*16d0*/  STS [R2], R10 ;  /* 0x0000000a02007388 */ /* 0x000fe80000000800 */
[----:B--2---:R-:W-:Y:S04]  /*16e0*/  @P4 STS [R2+0x400], R13 ;  /* 0x0004000d02004388 */ /* 0x004fe80000000800 */
[----:B----4-:R-:W-:Y:S04]  /*16f0*/  @P3 STS [R2+0x800], R41 ;  /* 0x0008002902003388 */ /* 0x010fe80000000800 */
[----:B------:R-:W-:Y:S01]  /*1700*/  @P2 STS [R2+0xc00], R39 ;  /* 0x000c002702002388 */ /* 0x000fe20000000800 */
[----:B------:R-:W-:Y:S06]  /*1710*/  BAR.SYNC.DEFER_BLOCKING 0x0 ;  /* 0x0000000000007b1d */ /* 0x000fec0000010000 */
[----:B------:R-:W-:Y:S04]  /*1720*/  LDS R18, [R24] ;  /* 0x0000000018127984 */ /* 0x000fe80000000800 */
[----:B------:R-:W0:Y:S04]  /*1730*/  LDS.128 R20, [R3+0x400] ;  /* 0x0004000003147984 */ /* 0x000e280000000c00 */
[----:B------:R-:W1:Y:S04]  /*1740*/  LDS.128 R12, [R3+0x800] ;  /* 0x00080000030c7984 */ /* 0x000e680000000c00 */
[----:B------:R-:W2:Y:S04]  /*1750*/  LDS.128 R4, [R3] ;  /* 0x0000000003047984 */ /* 0x000ea80000000c00 */
[----:B------:R-:W3:Y:S01]  /*1760*/  LDS R17, [R24+0x80] ;  /* 0x0000800018117984 */ /* 0x000ee20000000800 */
[C---:B0-----:R-:W-:Y:S01]  /*1770*/  FFMA R20, R18.reuse, R20, R8 ;  /* 0x0000001412147223 */ /* 0x041fe20000000008 */
[----:B-1----:R-:W-:-:S02]  /*1780*/  FFMA R12, R18, R12, R11 ;  /* 0x0000000c120c7223 */ /* 0x002fc4000000000b */
[----:B------:R-:W0:Y:S01]  /*1790*/  LDS.128 R8, [R3+0xc00] ;  /* 0x000c000003087984 */ /* 0x000e220000000c00 */
[----:B--2---:R-:W-:-:S04]  /*17a0*/  FFMA R4, R18, R4, R19 ;  /* 0x0000000412047223 */ /* 0x004fc80000000013 */
[C---:B---3--:R-:W-:Y:S02]  /*17b0*/  FFMA R5, R17.reuse, R5, R4 ;  /* 0x0000000511057223 */ /* 0x048fe40000000004 */
[----:B------:R-:W1:Y:S01]  /*17c0*/  LDS R4, [R24+0x100] ;  /* 0x0001000018047984 */ /* 0x000e620000000800 */
[C---:B------:R-:W-:Y:S01]  /*17d0*/  FFMA R21, R17.reuse, R21, R20 ;  /* 0x0000001511157223 */ /* 0x040fe20000000014 */
[----:B------:R-:W-:Y:S02]  /*17e0*/  FFMA R13, R17, R13, R12 ;  /* 0x0000000d110d7223 */ /* 0x000fe4000000000c */
[----:B------:R-:W-:Y:S01]  /*17f0*/  LDS R20, [R24+0x200] ;  /* 0x0002000018147984 */ /* 0x000fe20000000800 */
[----:B0-----:R-:W-:-:S03]  /*1800*/  FFMA R16, R18, R8, R16 ;  /* 0x0000000812107223 */ /* 0x001fc60000000010 */
[----:B------:R-:W0:Y:S01]  /*1810*/  LDS R8, [R24+0x180] ;  /* 0x0001800018087984 */ /* 0x000e220000000800 */
[----:B------:R-:W-:-:S03]  /*1820*/  FFMA R9, R17, R9, R16 ;  /* 0x0000000911097223 */ /* 0x000fc60000000010 */
[----:B------:R-:W2:Y:S01]  /*1830*/  LDS.128 R16, [R3+0x10] ;  /* 0x0000100003107984 */ /* 0x000ea20000000c00 */
[C---:B-1----:R-:W-:Y:S01]  /*1840*/  FFMA R6, R4.reuse, R6, R5 ;  /* 0x0000000604067223 */ /* 0x042fe20000000005 */
[----:B------:R-:W-:-:S03]  /*1850*/  FFMA R14, R4, R14, R13 ;  /* 0x0000000e040e7223 */ /* 0x000fc6000000000d */
[----:B0-----:R-:W-:-:S04]  /*1860*/  FFMA R7, R8, R7, R6 ;  /* 0x0000000708077223 */ /* 0x001fc80000000006 */
[----:B--2---:R-:W-:Y:S02]  /*1870*/  FFMA R13, R20, R16, R7 ;  /* 0x00000010140d7223 */ /* 0x004fe40000000007 */
[----:B------:R-:W0:Y:S01]  /*1880*/  LDS R16, [R24+0x280] ;  /* 0x0002800018107984 */ /* 0x000e220000000800 */
[----:B------:R-:W-:Y:S01]  /*1890*/  FFMA R10, R4, R10, R9 ;  /* 0x0000000a040a7223 */ /* 0x000fe20000000009 */
[----:B------:R-:W-:Y:S01]  /*18a0*/  FFMA R9, R8, R15, R14 ;  /* 0x0000000f08097223 */ /* 0x000fe2000000000e */
[----:B------:R-:W-:Y:S02]  /*18b0*/  FFMA R22, R4, R22, R21 ;  /* 0x0000001604167223 */ /* 0x000fe40000000015 */
[----:B------:R-:W-:Y:S01]  /*18c0*/  LDS.128 R4, [R3+0x410] ;  /* 0x0004100003047984 */ /* 0x000fe20000000c00 */
[----:B0-----:R-:W-:-:S03]  /*18d0*/  FFMA R17, R16, R17, R13 ;  /* 0x0000001110117223 */ /* 0x001fc6000000000d */
[----:B------:R-:W0:Y:S01]  /*18e0*/  LDS.128 R12, [R3+0x810] ;  /* 0x00081000030c7984 */ /* 0x000e220000000c00 */
[C---:B------:R-:W-:Y:S01]  /*18f0*/  FFMA R23, R8.reuse, R23, R22 ;  /* 0x0000001708177223 */ /* 0x040fe20000000016 */
[----:B------:R-:W-:Y:S01]  /*1900*/  FFMA R21, R8, R11, R10 ;  /* 0x0000000b08157223 */ /* 0x000fe2000000000a */
[C---:B0-----:R-:W-:Y:S02]  /*1910*/  FFMA R12, R20.reuse, R12, R9 ;  /* 0x0000000c140c7223 */ /* 0x041fe40000000009 */
[----:B------:R-:W0:Y:S01]  /*1920*/  LDS.128 R8, [R3+0xc10] ;  /* 0x000c100003087984 */ /* 0x000e220000000c00 */
[----:B------:R-:W-:-:S03]  /*1930*/  FFMA R23, R20, R4, R23 ;  /* 0x0000000414177223 */ /* 0x000fc60000000017 */
[----:B------:R-:W1:Y:S01]  /*1940*/  LDS R4, [R24+0x300] ;  /* 0x0003000018047984 */ /* 0x000e620000000800 */
[----:B------:R-:W-:-:S03]  /*1950*/  FFMA R13, R16, R13, R12 ;  /* 0x0000000d100d7223 */ /* 0x000fc6000000000c */
[----:B------:R-:W2:Y:S01]  /*1960*/  LDS R12, [R24+0x380] ;  /* 0x00038000180c7984 */ /* 0x000ea20000000800 */
[----:B------:R-:W-:Y:S01]  /*1970*/  FFMA R5, R16, R5, R23 ;  /* 0x0000000510057223 */ /* 0x000fe20000000017 */
[----:B0-----:R-:W-:Y:S02]  /*1980*/  FFMA R21, R20, R8, R21 ;  /* 0x0000000814157223 */ /* 0x001fe40000000015 */
[----:B------:R-:W-:Y:S02]  /*1990*/  LDS R8, [R24+0x400] ;  /* 0x0004000018087984 */ /* 0x000fe40000000800 */
[----:B------:R-:W-:Y:S02]  /*19a0*/  FFMA R9, R16, R9, R21 ;  /* 0x0000000910097223 */ /* 0x000fe40000000015 */
[----:B------:R-:W0:Y:S01]  /*19b0*/  LDS.128 R20, [R3+0x20] ;  /* 0x0000200003147984 */ /* 0x000e220000000c00 */
[C---:B-1----:R-:W-:Y:S01]  /*19c0*/  FFMA R18, R4.reuse, R18, R17 ;  /* 0x0000001204127223 */ /* 0x042fe20000000011 */
[----:B------:R-:W-:-:S03]  /*19d0*/  FFMA R6, R4, R6, R5 ;  /* 0x0000000604067223 */ /* 0x000fc60000000005 */
[----:B--2---:R-:W-:Y:S01]  /*19e0*/  FFMA R19, R12, R19, R18 ;  /* 0x000000130c137223 */ /* 0x004fe20000000012 */
[C---:B------:R-:W-:Y:S01]  /*19f0*/  FFMA R14, R4.reuse, R14, R13 ;  /* 0x0000000e040e7223 */ /* 0x040fe2000000000d */
[----:B------:R-:W-:Y:S01]  /*1a00*/  FFMA R10, R4, R10, R9 ;  /* 0x0000000a040a7223 */ /* 0x000fe20000000009 */
[----:B------:R-:W-:Y:S01]  /*1a10*/  FFMA R13, R12, R7, R6 ;  /* 0x000000070c0d7223 */ /* 0x000fe20000000006 */
[----:B------:R-:W-:Y:S04]  /*1a20*/  LDS R9, [R24+0x480] ;  /* 0x0004800018097984 */ /* 0x000fe80000000800 */
[----:B------:R-:W1:Y:S01]  /*1a30*/  LDS.128 R4, [R3+0x420] ;  /* 0x0004200003047984 */ /* 0x000e620000000c00 */
[----:B0-----:R-:W-:-:S03]  /*1a40*/  FFMA R20, R8, R20, R19 ;  /* 0x0000001408147223 */ /* 0x001fc60000000013 */
[----:B------:R-:W0:Y:S01]  /*1a50*/  LDS.128 R16, [R3+0x820] ;  /* 0x0008200003107984 */ /* 0x000e220000000c00 */
[C---:B------:R-:W-:Y:S01]  /*1a60*/  FFMA R15, R12.reuse, R15, R14 ;  /* 0x0000000f0c0f7223 */ /* 0x040fe2000000000e */
[----:B------:R-:W-:Y:S01]  /*1a70*/  FFMA R11, R12, R11, R10 ;  /* 0x0000000b0c0b7223 */ /* 0x000fe2000000000a */
[C---:B-1----:R-:W-:Y:S02]  /*1a80*/  FFMA R10, R8.reuse, R4, R13 ;  /* 0x00000004080a7223 */ /* 0x042fe4000000000d */
[----:B------:R-:W-:Y:S01]  /*1a90*/  LDS R4, [R24+0x500] ;  /* 0x0005000018047984 */ /* 0x000fe20000000800 */
[----:B0-----:R-:W-:-:S03]  /*1aa0*/  FFMA R16, R8, R16, R15 ;  /* 0x0000001008107223 */ /* 0x001fc6000000000f */
[----:B------:R-:W0:Y:S01]  /*1ab0*/  LDS.128 R12, [R3+0xc20] ;  /* 0x000c2000030c7984 */ /* 0x000e220000000c00 */
[C---:B------:R-:W-:Y:S01]  /*1ac0*/  FFMA R5, R9.reuse, R5, R10 ;  /* 0x0000000509057223 */ /* 0x040fe2000000000a */
[C---:B------:R-:W-:Y:S01]  /*1ad0*/  FFMA R17, R9.reuse, R17, R16 ;  /* 0x0000001109117223 */ /* 0x040fe20000000010 */
[----:B------:R-:W-:Y:S02]  /*1ae0*/  FFMA R21, R9, R21, R20 ;  /* 0x0000001509157223 */ /* 0x000fe40000000014 */
[----:B------:R-:W-:Y:S01]  /*1af0*/  LDS R20, [R24+0x600] ;  /* 0x0006000018147984 */ /* 0x000fe20000000800 */
[----:B0-----:R-:W-:-:S03]  /*1b00*/  FFMA R8, R8, R12, R11 ;  /* 0x0000000c08087223 */ /* 0x001fc6000000000b */
[----:B------:R-:W0:Y:S01]  /*1b10*/  LDS R12, [R24+0x580] ;  /* 0x00058000180c7984 */ /* 0x000e220000000800 */
[C---:B------:R-:W-:Y:S01]  /*1b20*/  FFMA R6, R4.reuse, R6, R5 ;  /* 0x0000000604067223 */ /* 0x040fe20000000005 */
[----:B------:R-:W-:Y:S01]  /*1b30*/  FFMA R13, R9, R13, R8 ;  /* 0x0000000d090d7223 */ /* 0x000fe20000000008 */
[C---:B------:R-:W-:Y:S01]  /*1b40*/  FFMA R18, R4.reuse, R18, R17 ;  /* 0x0000001204127223 */ /* 0x040fe20000000011 */
[C---:B------:R-:W-:Y:S01]  /*1b50*/  FFMA R22, R4.reuse, R22, R21 ;  /* 0x0000001604167223 */ /* 0x040fe20000000015 */
[----:B------:R-:W1:Y:S01]  /*1b60*/  LDS.128 R8, [R3+0x30] ;  /* 0x0000300003087984 */ /* 0x000e620000000c00 */
[----:B------:R-:W-:Y:S01]  /*1b70*/  FFMA R14, R4, R14, R13 ;  /* 0x0000000e040e7223 */ /* 0x000fe2000000000d */
[C---:B0-----:R-:W-:Y:S02]  /*1b80*/  FFMA R17, R12.reuse, R7, R6 ;  /* 0x000000070c117223 */ /* 0x041fe40000000006 */
[----:B------:R-:W0:Y:S01]  /*1b90*/  LDS.128 R4, [R3+0x430] ;  /* 0x0004300003047984 */ /* 0x000e220000000c00 */
[C---:B------:R-:W-:Y:S01]  /*1ba0*/  FFMA R23, R12.reuse, R23, R22 ;  /* 0x000000170c177223 */ /* 0x040fe20000000016 */
[C---:B------:R-:W-:Y:S01]  /*1bb0*/  FFMA R21, R12.reuse, R15, R14 ;  /* 0x0000000f0c157223 */ /* 0x040fe2000000000e */
[----:B------:R-:W-:-:S02]  /*1bc0*/  FFMA R13, R12, R19, R18 ;  /* 0x000000130c0d7223 */ /* 0x000fc40000000012 */
        /* <DEDUP_REMOVED lines=8> */
[----:B------:R-:W-:-:S04]  /*1c50*/  FFMA R9, R8, R9, R23 ;  /* 0x0000000908097223 */ /* 0x000fc80000000017 */
[----:B--2---:R-:W-:Y:S02]  /*1c60*/  FFMA R10, R4, R10, R9 ;  /* 0x0000000a040a7223 */ /* 0x004fe40000000009 */
[----:B------:R-:W1:Y:S01]  /*1c70*/  LDS R9, [R24+0x780] ;  /* 0x0007800018097984 */ /* 0x000e620000000800 */
[----:B------:R-:W-:-:S03]  /*1c80*/  FFMA R17, R8, R17, R16 ;  /* 0x0000001108117223 */ /* 0x000fc60000000010 */
[----:B------:R-:W-:Y:S01]  /*1c90*/  LDS R16, [R24+0x800] ;  /* 0x0008000018107984 */ /* 0x000fe20000000800 */
[----:B0-----:R-:W-:-:S04]  /*1ca0*/  FFMA R21, R20, R12, R21 ;  /* 0x0000000c14157223 */ /* 0x001fc80000000015 */
[----:B------:R-:W-:Y:S02]  /*1cb0*/  FFMA R13, R8, R13, R21 ;  /* 0x0000000d080d7223 */ /* 0x000fe40000000015 */
[----:B------:R-:W0:Y:S01]  /*1cc0*/  LDS.128 R20, [R3+0x40] ;  /* 0x0000400003147984 */ /* 0x000e220000000c00 */
[C---:B------:R-:W-:Y:S01]  /*1cd0*/  FFMA R6, R4.reuse, R6, R5 ;  /* 0x0000000604067223 */ /* 0x040fe20000000005 */
[C---:B-1----:R-:W-:Y:S01]  /*1ce0*/  FFMA R5, R9.reuse, R11, R10 ;  /* 0x0000000b09057223 */ /* 0x042fe2000000000a */
[C---:B------:R-:W-:Y:S01]  /*1cf0*/  FFMA R18, R4.reuse, R18, R17 ;  /* 0x0000001204127223 */ /* 0x040fe20000000011 */
[----:B------:R-:W-:Y:S01]  /*1d00*/  FFMA R14, R4, R14, R13 ;  /* 0x0000000e040e7223 */ /* 0x000fe2000000000d */
[----:B------:R-:W-:Y:S01]  /*1d10*/  FFMA R11, R9, R7, R6 ;  /* 0x00000007090b7223 */ /* 0x000fe20000000006 */
[----:B------:R-:W-:Y:S01]  /*1d20*/  LDS R17, [R24+0x880] ;  /* 0x0008800018117984 */ /* 0x000fe20000000800 */
[----:B0-----:R-:W-:-:S03]  /*1d30*/  FFMA R20, R16, R20, R5 ;  /* 0x0000001410147223 */ /* 0x001fc60000000005 */
[----:B------:R-:W0:Y:S01]  /*1d40*/  LDS.128 R4, [R3+0x440] ;  /* 0x0004400003047984 */ /* 0x000e220000000c00 */
[C---:B------:R-:W-:Y:S01]  /*1d50*/  FFMA R19, R9.reuse, R19, R18 ;  /* 0x0000001309137223 */ /* 0x040fe20000000012 */
[----:B------:R-:W-:Y:S02]  /*1d60*/  FFMA R18, R9, R15, R14 ;  /* 0x0000000f09127223 */ /* 0x000fe4000000000e */
[----:B------:R-:W1:Y:S01]  /*1d70*/  LDS.128 R12, [R3+0x840] ;  /* 0x00084000030c7984 */ /* 0x000e620000000c00 */
[----:B0-----:R-:W-:-:S03]  /*1d80*/  FFMA R8, R16, R4, R11 ;  /* 0x0000000410087223 */ /* 0x001fc6000000000b */
[----:B------:R-:W-:Y:S01]  /*1d90*/  LDS R4, [R24+0x900] ;  /* 0x0009000018047984 */ /* 0x000fe20000000800 */
[----:B------:R-:W-:-:S03]  /*1da0*/  FFMA R5, R17, R5, R8 ;  /* 0x0000000511057223 */ /* 0x000fc60000000008 */
[----:B------:R-:W0:Y:S01]  /*1db0*/  LDS.128 R8, [R3+0xc40] ;  /* 0x000c400003087984 */ /* 0x000e220000000c00 */
[C---:B-1----:R-:W-:Y:S01]  /*1dc0*/  FFMA R12, R16.reuse, R12, R19 ;  /* 0x0000000c100c7223 */ /* 0x042fe20000000013 */
[----:B------:R-:W-:Y:S02]  /*1dd0*/  FFMA R21, R17, R21, R20 ;  /* 0x0000001511157223 */ /* 0x000fe40000000014 */
[----:B------:R-:W-:Y:S01]  /*1de0*/  LDS R20, [R24+0xa00] ;  /* 0x000a000018147984 */ /* 0x000fe20000000800 */
[----:B0-----:R-:W-:-:S03]  /*1df0*/  FFMA R18, R16, R8, R18 ;  /* 0x0000000810127223 */ /* 0x001fc60000000012 */
[----:B------:R-:W0:Y:S01]  /*1e00*/  LDS R8, [R24+0x980] ;  /* 0x0009800018087984 */ /* 0x000e220000000800 */
[C---:B------:R-:W-:Y:S01]  /*1e10*/  FFMA R13, R17.reuse, R13, R12 ;  /* 0x0000000d110d7223 */ /* 0x040fe2000000000c */
        /* <DEDUP_REMOVED lines=69> */
[----:B------:R-:W-:-:S04]  /*2270*/  IADD3 R38, PT, PT, R38, 0x1, RZ ;  /* 0x0000000126267810 */ /* 0x000fc80007ffe0ff */
[----:B------:R-:W-:Y:S01]  /*2280*/  ISETP.NE.AND P0, PT, R38, RZ, PT ;  /* 0x000000ff2600720c */ /* 0x000fe20003f05270 */
[----:B------:R-:W-:Y:S01]  /*2290*/  FFMA R9, R16, R9, R8 ;  /* 0x0000000910097223 */ /* 0x000fe20000000008 */
[----:B0-----:R-:W-:Y:S02]  /*22a0*/  FFMA R21, R20, R12, R21 ;  /* 0x0000000c14157223 */ /* 0x001fe40000000015 */
[----:B------:R-:W0:Y:S02]  /*22b0*/  LDS R12, [R24+0xf80] ;  /* 0x000f8000180c7984 */ /* 0x000e240000000800 */
[----:B------:R-:W-:Y:S01]  /*22c0*/  FFMA R13, R16, R13, R21 ;  /* 0x0000000d100d7223 */ /* 0x000fe20000000015 */
[C---:B------:R-:W-:Y:S01]  /*22d0*/  FFMA R4, R17.reuse, R6, R4 ;  /* 0x0000000611047223 */ /* 0x040fe20000000004 */
[C---:B------:R-:W-:Y:S02]  /*22e0*/  FFMA R10, R17.reuse, R10, R9 ;  /* 0x0000000a110a7223 */ /* 0x040fe40000000009 */
[----:B------:R-:W-:Y:S01]  /*22f0*/  FFMA R14, R17, R14, R13 ;  /* 0x0000000e110e7223 */ /* 0x000fe2000000000d */
[----:B------:R-:W-:-:S02]  /*2300*/  LEA R34, R27, R34, 0x5 ;  /* 0x000000221b227211 */ /* 0x000fc400078e28ff */
[C---:B------:R-:W-:Y:S02]  /*2310*/  LEA R33, R27.reuse, R33, 0x5 ;  /* 0x000000211b217211 */ /* 0x040fe400078e28ff */
[C---:B------:R-:W-:Y:S02]  /*2320*/  LEA R35, R27.reuse, R35, 0x5 ;  /* 0x000000231b237211 */ /* 0x040fe400078e28ff */
[----:B------:R-:W-:Y:S02]  /*2330*/  LEA R36, R27, R36, 0x5 ;  /* 0x000000241b247211 */ /* 0x000fe400078e28ff */
[----:B------:R-:W-:Y:S02]  /*2340*/  IADD3 R28, PT, PT, R28, 0x20, RZ ;  /* 0x000000201c1c7810 */ /* 0x000fe40007ffe0ff */
[----:B------:R-:W-:Y:S02]  /*2350*/  IADD3 R37, PT, PT, R37, 0x20, RZ ;  /* 0x0000002025257810 */ /* 0x000fe40007ffe0ff */
[----:B------:R-:W-:-:S02]  /*2360*/  IADD3 R29, PT, PT, R29, 0x20, RZ ;  /* 0x000000201d1d7810 */ /* 0x000fc40007ffe0ff */
[----:B------:R-:W-:Y:S02]  /*2370*/  IADD3 R30, PT, PT, R30, 0x20, RZ ;  /* 0x000000201e1e7810 */ /* 0x000fe40007ffe0ff */
[----:B------:R-:W-:Y:S02]  /*2380*/  IADD3 R31, PT, PT, R31, 0x20, RZ ;  /* 0x000000201f1f7810 */ /* 0x000fe40007ffe0ff */
[----:B------:R-:W-:Y:S01]  /*2390*/  IADD3 R32, PT, PT, R32, 0x20, RZ ;  /* 0x0000002020207810 */ /* 0x000fe20007ffe0ff */
[C---:B0-----:R-:W-:Y:S01]  /*23a0*/  FFMA R19, R12.reuse, R19, R18 ;  /* 0x000000130c137223 */ /* 0x041fe20000000012 */
[C---:B------:R-:W-:Y:S01]  /*23b0*/  FFMA R8, R12.reuse, R7, R4 ;  /* 0x000000070c087223 */ /* 0x040fe20000000004 */
[C---:B------:R-:W-:Y:S01]  /*23c0*/  FFMA R11, R12.reuse, R11, R10 ;  /* 0x0000000b0c0b7223 */ /* 0x040fe2000000000a */
[----:B------:R-:W-:Y:S01]  /*23d0*/  FFMA R16, R12, R15, R14 ;  /* 0x0000000f0c107223 */ /* 0x000fe2000000000e */
[----:B------:R-:W-:Y:S06]  /*23e0*/  BAR.SYNC.DEFER_BLOCKING 0x0 ;  /* 0x0000000000007b1d */ /* 0x000fec0000010000 */
[----:B------:R-:W-:Y:S05]  /*23f0*/  @P0 BRA `(.L_x_6) ;  /* 0xffffffec00dc0947 */ /* 0x000fea000383ffff */
.L_x_5:
[----:B------:R-:W0:Y:S01]  /*2400*/  LDCU UR6, c[0x0][0x3a0] ;  /* 0x00007400ff0677ac */ /* 0x000e220008000800 */
[C---:B------:R-:W-:Y:S02]  /*2410*/  IADD3 R0, PT, PT, R26.reuse, 0x8, RZ ;  /* 0x000000081a007810 */ /* 0x040fe40007ffe0ff */
[C---:B------:R-:W-:Y:S01]  /*2420*/  IADD3 R10, PT, PT, R26.reuse, 0x10, RZ ;  /* 0x000000101a0a7810 */ /* 0x040fe20007ffe0ff */
[----:B------:R-:W1:Y:S01]  /*2430*/  LDCU UR7, c[0x0][0x398] ;  /* 0x00007300ff0777ac */ /* 0x000e620008000800 */
[C---:B0-----:R-:W-:Y:S02]  /*2440*/  ISETP.GE.AND P0, PT, R25.reuse, UR6, PT ;  /* 0x0000000619007c0c */ /* 0x041fe4000bf06270 */
[----:B------:R-:W-:Y:S02]  /*2450*/  ISETP.GE.AND P1, PT, R25, UR6, PT ;  /* 0x0000000619007c0c */ /* 0x000fe4000bf26270 */
[----:B-1----:R-:W-:Y:S02]  /*2460*/  ISETP.LT.AND P0, PT, R26, UR7, !P0 ;  /* 0x000000071a007c0c */ /* 0x002fe4000c701270 */
[----:B------:R-:W-:-:S02]  /*2470*/  ISETP.GE.OR P2, PT, R0, UR7, P1 ;  /* 0x0000000700007c0c */ /* 0x000fc40008f46670 */
[----:B------:R-:W-:-:S09]  /*2480*/  ISETP.GE.OR P3, PT, R10, UR7, P1 ;  /* 0x000000070a007c0c */ /* 0x000fd20008f66670 */
[----:B------:R-:W0:Y:S01]  /*2490*/  @P0 LDC.64 R2, c[0x0][0x390] ;  /* 0x0000e400ff020b82 */ /* 0x000e220000000a00 */
[C-C-:B------:R-:W-:Y:S01]  /*24a0*/  @P0 IMAD R9, R26.reuse, UR6, R25.reuse ;  /* 0x000000061a090c24 */ /* 0x140fe2000f8e0219 */
[----:B------:R-:W-:Y:S01]  /*24b0*/  IADD3 R26, PT, PT, R26, 0x18, RZ ;  /* 0x000000181a1a7810 */ /* 0x000fe20007ffe0ff */
[--C-:B------:R-:W-:Y:S02]  /*24c0*/  @!P2 IMAD R13, R0, UR6, R25.reuse ;  /* 0x00000006000dac24 */ /* 0x100fe4000f8e0219 */
[----:B------:R-:W-:Y:S01]  /*24d0*/  @!P3 IMAD R15, R10, UR6, R25 ;  /* 0x000000060a0fbc24 */ /* 0x000fe2000f8e0219 */
[----:B------:R-:W-:Y:S02]  /*24e0*/  ISETP.GE.OR P1, PT, R26, UR7, P1 ;  /* 0x000000071a007c0c */ /* 0x000fe40008f26670 */
        /* <DEDUP_REMOVED lines=14> */
.L_x_7:
        /* <DEDUP_REMOVED lines=11> */
.L_x_14:


//--------------------- .text._Z12matmul_naivePKfS0_Pfiii --------------------------
	.section	.text._Z12matmul_naivePKfS0_Pfiii,"ax",@progbits
	.align	128
        .global         _Z12matmul_naivePKfS0_Pfiii
        .type           _Z12matmul_naivePKfS0_Pfiii,@function
        .size           _Z12matmul_naivePKfS0_Pfiii,(.L_x_15 - _Z12matmul_naivePKfS0_Pfiii)
        .other          _Z12matmul_naivePKfS0_Pfiii,@"STO_CUDA_ENTRY STV_DEFAULT"
_Z12matmul_naivePKfS0_Pfiii:
.text._Z12matmul_naivePKfS0_Pfiii:
[----:B------:R-:W-:Y:S01]  /*0000*/  LDC R1, c[0x0][0x37c] ;  /* 0x0000df00ff017b82 */ /* 0x000fe20000000800 */
[----:B------:R-:W0:Y:S07]  /*0010*/  S2R R5, SR_TID.X ;  /* 0x0000000000057919 */ /* 0x000e2e0000002100 */
[----:B------:R-:W1:Y:S01]  /*0020*/  LDC R16, c[0x0][0x364] ;  /* 0x0000d900ff107b82 */ /* 0x000e620000000800 */
[----:B------:R-:W2:Y:S01]  /*0030*/  LDCU UR6, c[0x0][0x398] ;  /* 0x00007300ff0677ac */ /* 0x000ea20008000800 */
[----:B------:R-:W1:Y:S06]  /*0040*/  S2R R3, SR_TID.Y ;  /* 0x0000000000037919 */ /* 0x000e6c0000002200 */
[----:B------:R-:W0:Y:S08]  /*0050*/  S2UR UR5, SR_CTAID.X ;  /* 0x00000000000579c3 */ /* 0x000e300000002500 */
[----:B------:R-:W0:Y:S08]  /*0060*/  LDC R0, c[0x0][0x360] ;  /* 0x0000d800ff007b82 */ /* 0x000e300000000800 */
[----:B------:R-:W1:Y:S08]  /*0070*/  S2UR UR4, SR_CTAID.Y ;  /* 0x00000000000479c3 */ /* 0x000e700000002600 */
[----:B------:R-:W3:Y:S01]  /*0080*/  LDC R17, c[0x0][0x3a0] ;  /* 0x0000e800ff117b82 */ /* 0x000ee20000000800 */
[----:B0-----:R-:W-:-:S02]  /*0090*/  IMAD R0, R0, UR5, R5 ;  /* 0x0000000500007c24 */ /* 0x001fc4000f8e0205 */
[----:B-1----:R-:W-:-:S03]  /*00a0*/  IMAD R16, R16, UR4, R3 ;  /* 0x0000000410107c24 */ /* 0x002fc6000f8e0203 */
[----:B---3--:R-:W-:-:S04]  /*00b0*/  ISETP.GE.AND P0, PT, R0, R17, PT ;  /* 0x000000110000720c */ /* 0x008fc80003f06270 */
[----:B--2---:R-:W-:-:S13]  /*00c0*/  ISETP.GE.OR P0, PT, R16, UR6, P0 ;  /* 0x0000000610007c0c */ /* 0x004fda0008706670 */
[----:B------:R-:W-:Y:S05]  /*00d0*/  @P0 EXIT ;  /* 0x000000000000094d */ /* 0x000fea0003800000 */
[----:B------:R-:W0:Y:S01]  /*00e0*/  LDC R19, c[0x0][0x39c] ;  /* 0x0000e700ff137b82 */ /* 0x000e220000000800 */
[----:B------:R-:W1:Y:S01]  /*00f0*/  LDCU.64 UR4, c[0x0][0x358] ;  /* 0x00006b00ff0477ac */ /* 0x000e620008000a00 */
[----:B------:R-:W-:Y:S01]  /*0100*/  HFMA2 R24, -RZ, RZ, 0, 0 ;  /* 0x00000000ff187431 */ /* 0x000fe200000001ff */
[----:B0-----:R-:W-:-:S13]  /*0110*/  ISETP.GE.AND P0, PT, R19, 0x1, PT ;  /* 0x000000011300780c */ /* 0x001fda0003f06270 */
[----:B-1----:R-:W-:Y:S05]  /*0120*/  @!P0 BRA `(.L_x_8) ;  /* 0x0000000400e08947 */ /* 0x002fea0003800000 */
[C---:B------:R-:W-:Y:S01]  /*0130*/  ISETP.GE.U32.AND P1, PT, R19.reuse, 0x8, PT ;  /* 0x000000081300780c */ /* 0x040fe20003f26070 */
[----:B------:R-:W-:Y:S01]  /*0140*/  IMAD R20, R16, R19, RZ ;  /* 0x0000001310147224 */ /* 0x000fe200078e02ff */
[----:B------:R-:W-:Y:S02]  /*0150*/  LOP3.LUT R27, R19, 0x7, RZ, 0xc0, !PT ;  /* 0x00000007131b7812 */ /* 0x000fe400078ec0ff */
[----:B------:R-:W-:Y:S02]  /*0160*/  MOV R24, RZ ;  /* 0x000000ff00187202 */ /* 0x000fe40000000f00 */
[----:B------:R-:W-:Y:S02]  /*0170*/  ISETP.NE.AND P0, PT, R27, RZ, PT ;  /* 0x000000ff1b00720c */ /* 0x000fe40003f05270 */
[----:B------:R-:W-:-:S05]  /*0180*/  MOV R21, RZ ;  /* 0x000000ff00157202 */ /* 0x000fca0000000f00 */
[----:B------:R-:W-:Y:S06]  /*0190*/  @!P1 BRA `(.L_x_9) ;  /* 0x0000000000c49947 */ /* 0x000fec0003800000 */
[----:B------:R-:W0:Y:S01]  /*01a0*/  LDC.64 R2, c[0x0][0x380] ;  /* 0x0000e000ff027b82 */ /* 0x000e220000000a00 */
[----:B------:R-:W-:Y:S02]  /*01b0*/  LOP3.LUT R21, R19, 0x7ffffff8, RZ, 0xc0, !PT ;  /* 0x7ffffff813157812 */ /* 0x000fe400078ec0ff */
[----:B------:R-:W-:Y:S02]  /*01c0*/  MOV R24, RZ ;  /* 0x000000ff00187202 */ /* 0x000fe40000000f00 */
[----:B------:R-:W-:Y:S02]  /*01d0*/  MOV R18, R0 ;  /* 0x0000000000127202 */ /* 0x000fe40000000f00 */
[----:B------:R-:W-:Y:S01]  /*01e0*/  IADD3 R22, PT, PT, -R21, RZ, RZ ;  /* 0x000000ff15167210 */ /* 0x000fe20007ffe1ff */
[----:B0-----:R-:W-:-:S03]  /*01f0*/  IMAD.WIDE.U32 R2, R20, 0x4, R2 ;  /* 0x0000000414027825 */ /* 0x001fc600078e0002 */
[----:B------:R-:W-:-:S04]  /*0200*/  IADD3 R4, P1, PT, R2, 0x10, RZ ;  /* 0x0000001002047810 */ /* 0x000fc80007f3e0ff */
[----:B------:R-:W-:-:S09]  /*0210*/  IADD3.X R5, PT, PT, RZ, R3, RZ, P1, !PT ;  /* 0x00000003ff057210 */ /* 0x000fd20000ffe4ff */
.L_x_10:
[----:B------:R-:W0:Y:S01]  /*0220*/  LDC.64 R14, c[0x0][0x388] ;  /* 0x0000e200ff0e7b82 */ /* 0x000e220000000a00 */
[----:B------:R-:W-:Y:S02]  /*0230*/  MOV R2, R4 ;  /* 0x0000000400027202 */ /* 0x000fe40000000f00 */
[----:B------:R-:W-:-:S05]  /*0240*/  MOV R3, R5 ;  /* 0x0000000500037202 */ /* 0x000fca0000000f00 */
[----:B------:R-:W2:Y:S04]  /*0250*/  LDG.E.CONSTANT R25, desc[UR4][R2.64+-0x10] ;  /* 0xfffff00402197981 */ /* 0x000ea8000c1e9900 */
[----:B------:R-:W3:Y:S04]  /*0260*/  LDG.E.CONSTANT R23, desc[UR4][R2.64+-0xc] ;  /* 0xfffff40402177981 */ /* 0x000ee8000c1e9900 */
[----:B------:R-:W4:Y:S04]  /*0270*/  LDG.E.CONSTANT R29, desc[UR4][R2.64+-0x8] ;  /* 0xfffff804021d7981 */ /* 0x000f28000c1e9900 */
[----:B------:R-:W5:Y:S01]  /*0280*/  LDG.E.CONSTANT R28, desc[UR4][R2.64+-0x4] ;  /* 0xfffffc04021c7981 */ /* 0x000f62000c1e9900 */
[----:B0-----:R-:W-:-:S05]  /*0290*/  IMAD.WIDE R14, R18, 0x4, R14 ;  /* 0x00000004120e7825 */ /* 0x001fca00078e020e */
[----:B------:R0:W2:Y:S01]  /*02a0*/  LDG.E.CONSTANT R26, desc[UR4][R14.64] ;  /* 0x000000040e1a7981 */ /* 0x0000a2000c1e9900 */
[----:B------:R-:W-:-:S04]  /*02b0*/  IMAD.WIDE R12, R17, 0x4, R14 ;  /* 0x00000004110c7825 */ /* 0x000fc800078e020e */
[C---:B------:R-:W-:Y:S02]  /*02c0*/  IMAD.WIDE R4, R17.reuse, 0x4, R12 ;  /* 0x0000000411047825 */ /* 0x040fe400078e020c */
[----:B------:R-:W3:Y:S02]  /*02d0*/  LDG.E.CONSTANT R12, desc[UR4][R12.64] ;  /* 0x000000040c0c7981 */ /* 0x000ee4000c1e9900 */
[C---:B------:R-:W-:Y:S02]  /*02e0*/  IMAD.WIDE R8, R17.reuse, 0x4, R4 ;  /* 0x0000000411087825 */ /* 0x040fe400078e0204 */
[----:B------:R-:W4:Y:S02]  /*02f0*/  LDG.E.CONSTANT R4, desc[UR4][R4.64] ;  /* 0x0000000404047981 */ /* 0x000f24000c1e9900 */
[C---:B------:R-:W-:Y:S02]  /*0300*/  IMAD.WIDE R6, R17.reuse, 0x4, R8 ;  /* 0x0000000411067825 */ /* 0x040fe400078e0208 */
[----:B------:R-:W5:Y:S02]  /*0310*/  LDG.E.CONSTANT R8, desc[UR4][R8.64] ;  /* 0x0000000408087981 */ /* 0x000f64000c1e9900 */
[----:B------:R-:W-:-:S02]  /*0320*/  IMAD.WIDE R10, R17, 0x4, R6 ;  /* 0x00000004110a7825 */ /* 0x000fc400078e0206 */
[----:B------:R-:W5:Y:S04]  /*0330*/  LDG.E.CONSTANT R5, desc[UR4][R2.64] ;  /* 0x0000000402057981 */ /* 0x000f68000c1e9900 */
[----:B------:R-:W5:Y:S01]  /*0340*/  LDG.E.CONSTANT R6, desc[UR4][R6.64] ;  /* 0x0000000406067981 */ /* 0x000f62000c1e9900 */
[----:B0-----:R-:W-:-:S03]  /*0350*/  IMAD.WIDE R14, R17, 0x4, R10 ;  /* 0x00000004110e7825 */ /* 0x001fc600078e020a */
[----:B------:R-:W5:Y:S04]  /*0360*/  LDG.E.CONSTANT R10, desc[UR4][R10.64] ;  /* 0x000000040a0a7981 */ /* 0x000f68000c1e9900 */
[----:B------:R-:W5:Y:S04]  /*0370*/  LDG.E.CONSTANT R13, desc[UR4][R14.64] ;  /* 0x000000040e0d7981 */ /* 0x000f68000c1e9900 */
[----:B------:R-:W5:Y:S04]  /*0380*/  LDG.E.CONSTANT R7, desc[UR4][R2.64+0x4] ;  /* 0x0000040402077981 */ /* 0x000f68000c1e9900 */
[----:B------:R-:W5:Y:S01]  /*0390*/  LDG.E.CONSTANT R9, desc[UR4][R2.64+0xc] ;  /* 0x00000c0402097981 */ /* 0x000f62000c1e9900 */
[----:B--2---:R-:W-:Y:S01]  /*03a0*/  FFMA R26, R25, R26, R24 ;  /* 0x0000001a191a7223 */ /* 0x004fe20000000018 */
[----:B------:R-:W-:-:S02]  /*03b0*/  IMAD.WIDE R24, R17, 0x4, R14 ;  /* 0x0000000411187825 */ /* 0x000fc400078e020e */
[----:B------:R-:W2:Y:S04]  /*03c0*/  LDG.E.CONSTANT R14, desc[UR4][R2.64+0x8] ;  /* 0x00000804020e7981 */ /* 0x000ea8000c1e9900 */
[----:B------:R-:W2:Y:S01]  /*03d0*/  LDG.E.CONSTANT R24, desc[UR4][R24.64] ;  /* 0x0000000418187981 */ /* 0x000ea2000c1e9900 */
[----:B---3--:R-:W-:Y:S01]  /*03e0*/  FFMA R12, R23, R12, R26 ;  /* 0x0000000c170c7223 */ /* 0x008fe2000000001a */
[----:B------:R-:W-:-:S03]  /*03f0*/  IADD3 R22, PT, PT, R22, 0x8, RZ ;  /* 0x0000000816167810 */ /* 0x000fc60007ffe0ff */
[----:B----4-:R-:W-:Y:S01]  /*0400*/  FFMA R29, R29, R4, R12 ;  /* 0x000000041d1d7223 */ /* 0x010fe2000000000c */
[----:B------:R-:W-:-:S03]  /*0410*/  ISETP.NE.AND P1, PT, R22, RZ, PT ;  /* 0x000000ff1600720c */ /* 0x000fc60003f25270 */
[----:B-----5:R-:W-:Y:S01]  /*0420*/  FFMA R8, R28, R8, R29 ;  /* 0x000000081c087223 */ /* 0x020fe2000000001d */
[----:B------:R-:W-:-:S03]  /*0430*/  IADD3 R4, P2, PT, R2, 0x20, RZ ;  /* 0x0000002002047810 */ /* 0x000fc60007f5e0ff */
[----:B------:R-:W-:Y:S01]  /*0440*/  FFMA R6, R5, R6, R8 ;  /* 0x0000000605067223 */ /* 0x000fe20000000008 */
[----:B------:R-:W-:Y:S02]  /*0450*/  IADD3.X R5, PT, PT, RZ, R3, RZ, P2, !PT ;  /* 0x00000003ff057210 */ /* 0x000fe400017fe4ff */
[----:B------:R-:W-:Y:S01]  /*0460*/  LEA R18, R17, R18, 0x3 ;  /* 0x0000001211127211 */ /* 0x000fe200078e18ff */
[----:B------:R-:W-:-:S04]  /*0470*/  FFMA R7, R7, R10, R6 ;  /* 0x0000000a07077223 */ /* 0x000fc80000000006 */
[----:B--2---:R-:W-:-:S04]  /*0480*/  FFMA R14, R14, R13, R7 ;  /* 0x0000000d0e0e7223 */ /* 0x004fc80000000007 */
[----:B------:R-:W-:Y:S01]  /*0490*/  FFMA R24, R9, R24, R14 ;  /* 0x0000001809187223 */ /* 0x000fe2000000000e */
[----:B------:R-:W-:Y:S06]  /*04a0*/  @P1 BRA `(.L_x_10) ;  /* 0xfffffffc005c1947 */ /* 0x000fec000383ffff */
.L_x_9:
[----:B------:R-:W-:Y:S05]  /*04b0*/  @!P0 BRA `(.L_x_8) ;  /* 0x0000000000fc8947 */ /* 0x000fea0003800000 */
[----:B------:R-:W-:Y:S02]  /*04c0*/  ISETP.GE.U32.AND P1, PT, R27, 0x4, PT ;  /* 0x000000041b00780c */ /* 0x000fe40003f26070 */
[----:B------:R-:W-:-:S04]  /*04d0*/  LOP3.LUT R14, R19, 0x3, RZ, 0xc0, !PT ;  /* 0x00000003130e7812 */ /* 0x000fc800078ec0ff */
[----:B------:R-:W-:-:S07]  /*04e0*/  ISETP.NE.AND P0, PT, R14, RZ, PT ;  /* 0x000000ff0e00720c */ /* 0x000fce0003f05270 */
[----:B------:R-:W-:Y:S06]  /*04f0*/  @!P1 BRA `(.L_x_11) ;  /* 0x00000000006c9947 */ /* 0x000fec0003800000 */
[----:B------:R-:W0:Y:S01]  /*0500*/  LDC.64 R4, c[0x0][0x388] ;  /* 0x0000e200ff047b82 */ /* 0x000e220000000a00 */
[----:B------:R-:W1:Y:S01]  /*0510*/  LDCU.64 UR6, c[0x0][0x380] ;  /* 0x00007000ff0677ac */ /* 0x000e620008000a00 */
[----:B------:R-:W-:Y:S01]  /*0520*/  IMAD R7, R21, R17, R0 ;  /* 0x0000001115077224 */ /* 0x000fe200078e0200 */
[CC--:B------:R-:W-:Y:S02]  /*0530*/  IADD3 R3, PT, PT, R20.reuse, R21.reuse, RZ ;  /* 0x0000001514037210 */ /* 0x0c0fe40007ffe0ff */
[----:B------:R-:W-:-:S03]  /*0540*/  IADD3 R8, P1, PT, R20, R21, RZ ;  /* 0x0000001514087210 */ /* 0x000fc60007f3e0ff */
[----:B------:R-:W2:Y:S01]  /*0550*/  LDC.64 R12, c[0x0][0x380] ;  /* 0x0000e000ff0c7b82 */ /* 0x000ea20000000a00 */
[----:B0-----:R-:W-:-:S04]  /*0560*/  IMAD.WIDE R4, R7, 0x4, R4 ;  /* 0x0000000407047825 */ /* 0x001fc800078e0204 */
[----:B------:R-:W-:Y:S02]  /*0570*/  IMAD.WIDE R6, R17, 0x4, R4 ;  /* 0x0000000411067825 */ /* 0x000fe400078e0204 */
[----:B------:R-:W3:Y:S02]  /*0580*/  LDG.E.CONSTANT R4, desc[UR4][R4.64] ;  /* 0x0000000404047981 */ /* 0x000ee4000c1e9900 */
[----:B--2---:R-:W-:Y:S01]  /*0590*/  IMAD.WIDE.U32 R12, R3, 0x4, R12 ;  /* 0x00000004030c7825 */ /* 0x004fe200078e000c */
[----:B------:R-:W-:Y:S02]  /*05a0*/  IADD3.X R3, PT, PT, RZ, RZ, RZ, P1, !PT ;  /* 0x000000ffff037210 */ /* 0x000fe40000ffe4ff */
[----:B-1----:R-:W-:-:S03]  /*05b0*/  LEA R2, P1, R8, UR6, 0x2 ;  /* 0x0000000608027c11 */ /* 0x002fc6000f8210ff */
[----:B------:R-:W3:Y:S01]  /*05c0*/  LDG.E.CONSTANT R13, desc[UR4][R12.64] ;  /* 0x000000040c0d7981 */ /* 0x000ee2000c1e9900 */
[----:B------:R-:W-:Y:S01]  /*05d0*/  LEA.HI.X R3, R8, UR7, R3, 0x2, P1 ;  /* 0x0000000708037c11 */ /* 0x000fe200088f1403 */
[C---:B------:R-:W-:Y:S02]  /*05e0*/  IMAD.WIDE R8, R17.reuse, 0x4, R6 ;  /* 0x0000000411087825 */ /* 0x040fe400078e0206 */
[----:B------:R-:W2:Y:S04]  /*05f0*/  LDG.E.CONSTANT R6, desc[UR4][R6.64] ;  /* 0x0000000406067981 */ /* 0x000ea8000c1e9900 */
[----:B------:R-:W2:Y:S01]  /*0600*/  LDG.E.CONSTANT R15, desc[UR4][R2.64+0x4] ;  /* 0x00000404020f7981 */ /* 0x000ea2000c1e9900 */
[----:B------:R-:W-:-:S03]  /*0610*/  IMAD.WIDE R10, R17, 0x4, R8 ;  /* 0x00000004110a7825 */ /* 0x000fc600078e0208 */
[----:B------:R-:W4:Y:S04]  /*0620*/  LDG.E.CONSTANT R22, desc[UR4][R8.64] ;  /* 0x0000000408167981 */ /* 0x000f28000c1e9900 */
[----:B------:R-:W4:Y:S04]  /*0630*/  LDG.E.CONSTANT R18, desc[UR4][R2.64+0x8] ;  /* 0x0000080402127981 */ /* 0x000f28000c1e9900 */
[----:B------:R-:W5:Y:S04]  /*0640*/  LDG.E.CONSTANT R26, desc[UR4][R2.64+0xc] ;  /* 0x00000c04021a7981 */ /* 0x000f68000c1e9900 */
[----:B------:R-:W5:Y:S01]  /*0650*/  LDG.E.CONSTANT R10, desc[UR4][R10.64] ;  /* 0x000000040a0a7981 */ /* 0x000f62000c1e9900 */
[----:B------:R-:W-:Y:S01]  /*0660*/  IADD3 R21, PT, PT, R21, 0x4, RZ ;  /* 0x0000000415157810 */ /* 0x000fe20007ffe0ff */
[----:B---3--:R-:W-:-:S04]  /*0670*/  FFMA R24, R13, R4, R24 ;  /* 0x000000040d187223 */ /* 0x008fc80000000018 */
[----:B--2---:R-:W-:-:S04]  /*0680*/  FFMA R15, R15, R6, R24 ;  /* 0x000000060f0f7223 */ /* 0x004fc80000000018 */
[----:B----4-:R-:W-:-:S04]  /*0690*/  FFMA R15, R18, R22, R15 ;  /* 0x00000016120f7223 */ /* 0x010fc8000000000f */
[----:B-----5:R-:W-:-:S07]  /*06a0*/  FFMA R24, R26, R10, R15 ;  /* 0x0000000a1a187223 */ /* 0x020fce000000000f */
.L_x_11:
[----:B------:R-:W-:Y:S05]  /*06b0*/  @!P0 BRA `(.L_x_8) ;  /* 0x00000000007c8947 */ /* 0x000fea0003800000 */
[----:B------:R-:W-:Y:S01]  /*06c0*/  ISETP.NE.AND P1, PT, R14, 0x1, PT ;  /* 0x000000010e00780c */ /* 0x000fe20003f25270 */
[----:B------:R-:W0:Y:S01]  /*06d0*/  LDC.64 R10, c[0x0][0x380] ;  /* 0x0000e000ff0a7b82 */ /* 0x000e220000000a00 */
[----:B------:R-:W-:-:S04]  /*06e0*/  LOP3.LUT R19, R19, 0x1, RZ, 0xc0, !PT ;  /* 0x0000000113137812 */ /* 0x000fc800078ec0ff */
[----:B------:R-:W-:-:S03]  /*06f0*/  ISETP.NE.U32.AND P0, PT, R19, 0x1, PT ;  /* 0x000000011300780c */ /* 0x000fc60003f05070 */
[----:B------:R-:W1:Y:S04]  /*0700*/  LDC.64 R8, c[0x0][0x388] ;  /* 0x0000e200ff087b82 */ /* 0x000e680000000a00 */
[CC--:B------:R-:W-:Y:S02]  /*0710*/  @P1 IADD3 R13, PT, PT, R20.reuse, R21.reuse, RZ ;  /* 0x00000015140d1210 */ /* 0x0c0fe40007ffe0ff */
[----:B------:R-:W-:Y:S02]  /*0720*/  @P1 IADD3 R12, P2, PT, R20, R21, RZ ;  /* 0x00000015140c1210 */ /* 0x000fe40007f5e0ff */
[----:B------:R-:W2:Y:S02]  /*0730*/  @P1 LDC.64 R2, c[0x0][0x380] ;  /* 0x0000e000ff021b82 */ /* 0x000ea40000000a00 */
[----:B------:R-:W-:-:S06]  /*0740*/  @P1 IADD3.X R14, PT, PT, RZ, RZ, RZ, P2, !PT ;  /* 0x000000ffff0e1210 */ /* 0x000fcc00017fe4ff */
[----:B------:R-:W3:Y:S01]  /*0750*/  LDC.64 R4, c[0x0][0x380] ;  /* 0x0000e000ff047b82 */ /* 0x000ee20000000a00 */
[----:B0-----:R-:W-:-:S04]  /*0760*/  @P1 IMAD.WIDE.U32 R10, R13, 0x4, R10 ;  /* 0x000000040d0a1825 */ /* 0x001fc800078e000a */
[C---:B------:R-:W-:Y:S01]  /*0770*/  @P1 IMAD R13, R21.reuse, R17, R0 ;  /* 0x00000011150d1224 */ /* 0x040fe200078e0200 */
[----:B------:R-:W-:Y:S01]  /*0780*/  @P1 IADD3 R21, PT, PT, R21, 0x2, RZ ;  /* 0x0000000215151810 */ /* 0x000fe20007ffe0ff */
[----:B------:R-:W4:Y:S01]  /*0790*/  @P1 LDG.E.CONSTANT R11, desc[UR4][R10.64] ;  /* 0x000000040a0b1981 */ /* 0x000f22000c1e9900 */
[----:B------:R-:W0:Y:S01]  /*07a0*/  LDC.64 R6, c[0x0][0x388] ;  /* 0x0000e200ff067b82 */ /* 0x000e220000000a00 */
[----:B-1----:R-:W-:Y:S01]  /*07b0*/  @P1 IMAD.WIDE R8, R13, 0x4, R8 ;  /* 0x000000040d081825 */ /* 0x002fe200078e0208 */
[----:B------:R-:W-:Y:S02]  /*07c0*/  @!P0 IADD3 R15, PT, PT, R20, R21, RZ ;  /* 0x00000015140f8210 */ /* 0x000fe40007ffe0ff */
[----:B--2---:R-:W-:Y:S01]  /*07d0*/  @P1 LEA R2, P2, R12, R2, 0x2 ;  /* 0x000000020c021211 */ /* 0x004fe200078410ff */
[----:B------:R-:W-:-:S03]  /*07e0*/  @!P0 IMAD R21, R21, R17, R0 ;  /* 0x0000001115158224 */ /* 0x000fc600078e0200 */
[----:B------:R-:W-:Y:S01]  /*07f0*/  @P1 LEA.HI.X R3, R12, R3, R14, 0x2, P2 ;  /* 0x000000030c031211 */ /* 0x000fe200010f140e */
[----:B------:R-:W-:Y:S01]  /*0800*/  @P1 IMAD.WIDE R12, R17, 0x4, R8 ;  /* 0x00000004110c1825 */ /* 0x000fe200078e0208 */
[----:B------:R-:W4:Y:S03]  /*0810*/  @P1 LDG.E.CONSTANT R14, desc[UR4][R8.64] ;  /* 0x00000004080e1981 */ /* 0x000f26000c1e9900 */
[----:B---3--:R-:W-:Y:S01]  /*0820*/  @!P0 IMAD.WIDE.U32 R4, R15, 0x4, R4 ;  /* 0x000000040f048825 */ /* 0x008fe200078e0004 */
[----:B------:R-:W2:Y:S04]  /*0830*/  @P1 LDG.E.CONSTANT R2, desc[UR4][R2.64+0x4] ;  /* 0x0000040402021981 */ /* 0x000ea8000c1e9900 */
[----:B------:R-:W2:Y:S01]  /*0840*/  @P1 LDG.E.CONSTANT R12, desc[UR4][R12.64] ;  /* 0x000000040c0c1981 */ /* 0x000ea2000c1e9900 */
[----:B0-----:R-:W-:-:S03]  /*0850*/  @!P0 IMAD.WIDE R6, R21, 0x4, R6 ;  /* 0x0000000415068825 */ /* 0x001fc600078e0206 */
[----:B------:R-:W3:Y:S04]  /*0860*/  @!P0 LDG.E.CONSTANT R5, desc[UR4][R4.64] ;  /* 0x0000000404058981 */ /* 0x000ee8000c1e9900 */
[----:B------:R-:W3:Y:S01]  /*0870*/  @!P0 LDG.E.CONSTANT R6, desc[UR4][R6.64] ;  /* 0x0000000406068981 */ /* 0x000ee2000c1e9900 */
[----:B----4-:R-:W-:-:S04]  /*0880*/  @P1 FFMA R11, R11, R14, R24 ;  /* 0x0000000e0b0b1223 */ /* 0x010fc80000000018 */
[----:B--2---:R-:W-:-:S04]  /*0890*/  @P1 FFMA R24, R2, R12, R11 ;  /* 0x0000000c02181223 */ /* 0x004fc8000000000b */
[----:B---3--:R-:W-:-:S07]  /*08a0*/  @!P0 FFMA R24, R5, R6, R24 ;  /* 0x0000000605188223 */ /* 0x008fce0000000018 */
.L_x_8:
[----:B------:R-:W0:Y:S01]  /*08b0*/  LDC.64 R2, c[0x0][0x390] ;  /* 0x0000e400ff027b82 */ /* 0x000e220000000a00 */
[----:B------:R-:W-:-:S04]  /*08c0*/  IMAD R17, R16, R17, R0 ;  /* 0x0000001110117224 */ /* 0x000fc800078e0200 */
[----:B0-----:R-:W-:-:S05]  /*08d0*/  IMAD.WIDE R2, R17, 0x4, R2 ;  /* 0x0000000411027825 */ /* 0x001fca00078e0202 */
[----:B------:R-:W-:Y:S01]  /*08e0*/  STG.E desc[UR4][R2.64], R24 ;  /* 0x0000001802007986 */ /* 0x000fe2000c101904 */
[----:B------:R-:W-:Y:S05]  /*08f0*/  EXIT ;  /* 0x000000000000794d */ /* 0x000fea0003800000 */
.L_x_12:
        /* <DEDUP_REMOVED lines=16> */
.L_x_15:


//--------------------- .nv.shared._Z22matmul_double_bufferedPKfS0_Pfiii --------------------------
	.section	.nv.shared._Z22matmul_double_bufferedPKfS0_Pfiii,"aw",@nobits
	.sectionflags	@""
	.align	4
.nv.shared._Z22matmul_double_bufferedPKfS0_Pfiii:
	.zero		17408


//--------------------- .nv.shared.reserved.0     --------------------------
	.section	.nv.shared.reserved.0,"aw",@nobits
	.weak		__nv_reservedSMEM_offset_0_alias
	.size		__nv_reservedSMEM_offset_0_alias, 0, 64
	.other		__nv_reservedSMEM_offset_0_alias,@"STO_CUDA_RESERVED_SHARED STV_DEFAULT"
__nv_reservedSMEM_offset_0_alias:
	.zero		0
	.zero		64


//--------------------- .nv.shared._Z12matmul_tiledPKfS0_Pfiii --------------------------
	.section	.nv.shared._Z12matmul_tiledPKfS0_Pfiii,"aw",@nobits
	.sectionflags	@""
	.align	4
.nv.shared._Z12matmul_tiledPKfS0_Pfiii:
	.zero		9216


//--------------------- .nv.constant0._Z22matmul_double_bufferedPKfS0_Pfiii --------------------------
	.section	.nv.constant0._Z22matmul_double_bufferedPKfS0_Pfiii,"a",@progbits
	.sectionflags	@""
	.align	4
.nv.constant0._Z22matmul_double_bufferedPKfS0_Pfiii:
	.zero		932


//--------------------- .nv.constant0._Z12matmul_tiledPKfS0_Pfiii --------------------------
	.section	.nv.constant0._Z12matmul_tiledPKfS0_Pfiii,"a",@progbits
	.sectionflags	@""
	.align	4
.nv.constant0._Z12matmul_tiledPKfS0_Pfiii:
	.zero		932


//--------------------- .nv.constant0._Z12matmul_naivePKfS0_Pfiii --------------------------
	.section	.nv.constant0._Z12matmul_naivePKfS0_Pfiii,"a",@progbits
	.sectionflags	@""
	.align	4
.nv.constant0._Z12matmul_naivePKfS0_Pfiii:
	.zero		932


//--------------------- SYMBOLS --------------------------

	.type		.nv.reservedSmem.offset0,@object
	.size		.nv.reservedSmem.offset0,0x4
	.type		.nv.reservedSmem.cap,@object
	.size		.nv.reservedSmem.cap,0x4
